//
// Generated by NVIDIA NVVM Compiler
//
// Compiler Build ID: CL-36424714
// Cuda compilation tools, release 13.0, V13.0.88
// Based on NVVM 20.0.0
//

.version 9.0
.target sm_100
.address_size 64

// _ZZ10splatCacheILi5ELi4EEviPKfP11MatrixEntry12HashTableGPUIXT_EXT0_EEE13sharedOffsets has been demoted
// _ZZ10splatCacheILi5ELi4EEviPKfP11MatrixEntry12HashTableGPUIXT_EXT0_EEE12sharedValues has been demoted

.entry _Z24compute_bilateral_kernelPKfPfiiiPKiff(
	.param .u64 .ptr .align 1 _Z24compute_bilateral_kernelPKfPfiiiPKiff_param_0,
	.param .u64 .ptr .align 1 _Z24compute_bilateral_kernelPKfPfiiiPKiff_param_1,
	.param .u32 _Z24compute_bilateral_kernelPKfPfiiiPKiff_param_2,
	.param .u32 _Z24compute_bilateral_kernelPKfPfiiiPKiff_param_3,
	.param .u32 _Z24compute_bilateral_kernelPKfPfiiiPKiff_param_4,
	.param .u64 .ptr .align 1 _Z24compute_bilateral_kernelPKfPfiiiPKiff_param_5,
	.param .f32 _Z24compute_bilateral_kernelPKfPfiiiPKiff_param_6,
	.param .f32 _Z24compute_bilateral_kernelPKfPfiiiPKiff_param_7
)
{
	.reg .pred 	%p<20>;
	.reg .b32 	%r<155>;
	.reg .b32 	%f<63>;
	.reg .b64 	%rd<75>;

	ld.param.u64 	%rd6, [_Z24compute_bilateral_kernelPKfPfiiiPKiff_param_0];
	ld.param.u64 	%rd7, [_Z24compute_bilateral_kernelPKfPfiiiPKiff_param_1];
	ld.param.u32 	%r42, [_Z24compute_bilateral_kernelPKfPfiiiPKiff_param_2];
	ld.param.u32 	%r40, [_Z24compute_bilateral_kernelPKfPfiiiPKiff_param_3];
	ld.param.u32 	%r41, [_Z24compute_bilateral_kernelPKfPfiiiPKiff_param_4];
	ld.param.u64 	%rd8, [_Z24compute_bilateral_kernelPKfPfiiiPKiff_param_5];
	ld.param.f32 	%f1, [_Z24compute_bilateral_kernelPKfPfiiiPKiff_param_6];
	ld.param.f32 	%f2, [_Z24compute_bilateral_kernelPKfPfiiiPKiff_param_7];
	cvta.to.global.u64 	%rd1, %rd8;
	cvta.to.global.u64 	%rd2, %rd7;
	cvta.to.global.u64 	%rd3, %rd6;
	mov.u32 	%r43, %tid.x;
	mov.u32 	%r44, %ctaid.x;
	mov.u32 	%r45, %ntid.x;
	mad.lo.s32 	%r1, %r44, %r45, %r43;
	setp.ge.s32 	%p1, %r1, %r42;
	@%p1 bra 	$L__BB0_25;
	add.s32 	%r2, %r41, %r40;
	setp.lt.s32 	%p2, %r41, 1;
	@%p2 bra 	$L__BB0_13;
	mul.lo.s32 	%r3, %r2, %r1;
	and.b32  	%r4, %r41, 7;
	setp.lt.u32 	%p3, %r41, 8;
	mov.b32 	%r147, 1;
	mov.u32 	%r146, %r41;
	@%p3 bra 	$L__BB0_5;
	and.b32  	%r5, %r41, 2147483640;
	mov.b32 	%r148, 0;
	mov.b32 	%r147, 1;
	cvt.s64.s32 	%rd11, %r3;
	mov.u32 	%r146, %r41;
$L__BB0_4:
	.pragma "nounroll";
	add.s32 	%r49, %r146, -1;
	div.s32 	%r50, %r1, %r147;
	mul.wide.u32 	%rd9, %r49, 4;
	add.s64 	%rd10, %rd1, %rd9;
	ld.global.u32 	%r51, [%rd10];
	rem.s32 	%r52, %r50, %r51;
	cvt.rn.f32.s32 	%f3, %r52;
	div.rn.f32 	%f4, %f3, %f1;
	cvt.s64.s32 	%rd12, %r146;
	add.s64 	%rd13, %rd12, %rd11;
	shl.b64 	%rd14, %rd13, 2;
	add.s64 	%rd15, %rd2, %rd14;
	st.global.f32 	[%rd15+-4], %f4;
	ld.global.u32 	%r53, [%rd10];
	mul.lo.s32 	%r54, %r53, %r147;
	add.s32 	%r55, %r146, -2;
	div.s32 	%r56, %r1, %r54;
	mul.wide.u32 	%rd16, %r55, 4;
	add.s64 	%rd17, %rd1, %rd16;
	ld.global.u32 	%r57, [%rd17];
	rem.s32 	%r58, %r56, %r57;
	cvt.rn.f32.s32 	%f5, %r58;
	div.rn.f32 	%f6, %f5, %f1;
	st.global.f32 	[%rd15+-8], %f6;
	ld.global.u32 	%r59, [%rd17];
	mul.lo.s32 	%r60, %r59, %r54;
	add.s32 	%r61, %r146, -3;
	div.s32 	%r62, %r1, %r60;
	mul.wide.u32 	%rd18, %r61, 4;
	add.s64 	%rd19, %rd1, %rd18;
	ld.global.u32 	%r63, [%rd19];
	rem.s32 	%r64, %r62, %r63;
	cvt.rn.f32.s32 	%f7, %r64;
	div.rn.f32 	%f8, %f7, %f1;
	st.global.f32 	[%rd15+-12], %f8;
	ld.global.u32 	%r65, [%rd19];
	mul.lo.s32 	%r66, %r65, %r60;
	add.s32 	%r67, %r146, -4;
	div.s32 	%r68, %r1, %r66;
	mul.wide.u32 	%rd20, %r67, 4;
	add.s64 	%rd21, %rd1, %rd20;
	ld.global.u32 	%r69, [%rd21];
	rem.s32 	%r70, %r68, %r69;
	cvt.rn.f32.s32 	%f9, %r70;
	div.rn.f32 	%f10, %f9, %f1;
	st.global.f32 	[%rd15+-16], %f10;
	ld.global.u32 	%r71, [%rd21];
	mul.lo.s32 	%r72, %r71, %r66;
	add.s32 	%r73, %r146, -5;
	div.s32 	%r74, %r1, %r72;
	mul.wide.u32 	%rd22, %r73, 4;
	add.s64 	%rd23, %rd1, %rd22;
	ld.global.u32 	%r75, [%rd23];
	rem.s32 	%r76, %r74, %r75;
	cvt.rn.f32.s32 	%f11, %r76;
	div.rn.f32 	%f12, %f11, %f1;
	st.global.f32 	[%rd15+-20], %f12;
	ld.global.u32 	%r77, [%rd23];
	mul.lo.s32 	%r78, %r77, %r72;
	add.s32 	%r79, %r146, -6;
	div.s32 	%r80, %r1, %r78;
	mul.wide.u32 	%rd24, %r79, 4;
	add.s64 	%rd25, %rd1, %rd24;
	ld.global.u32 	%r81, [%rd25];
	rem.s32 	%r82, %r80, %r81;
	cvt.rn.f32.s32 	%f13, %r82;
	div.rn.f32 	%f14, %f13, %f1;
	st.global.f32 	[%rd15+-24], %f14;
	ld.global.u32 	%r83, [%rd25];
	mul.lo.s32 	%r84, %r83, %r78;
	add.s32 	%r85, %r146, -7;
	div.s32 	%r86, %r1, %r84;
	mul.wide.u32 	%rd26, %r85, 4;
	add.s64 	%rd27, %rd1, %rd26;
	ld.global.u32 	%r87, [%rd27];
	rem.s32 	%r88, %r86, %r87;
	cvt.rn.f32.s32 	%f15, %r88;
	div.rn.f32 	%f16, %f15, %f1;
	st.global.f32 	[%rd15+-28], %f16;
	ld.global.u32 	%r89, [%rd27];
	mul.lo.s32 	%r90, %r89, %r84;
	add.s32 	%r146, %r146, -8;
	div.s32 	%r91, %r1, %r90;
	mul.wide.u32 	%rd28, %r146, 4;
	add.s64 	%rd29, %rd1, %rd28;
	ld.global.u32 	%r92, [%rd29];
	rem.s32 	%r93, %r91, %r92;
	cvt.rn.f32.s32 	%f17, %r93;
	div.rn.f32 	%f18, %f17, %f1;
	st.global.f32 	[%rd15+-32], %f18;
	ld.global.u32 	%r94, [%rd29];
	mul.lo.s32 	%r147, %r94, %r90;
	add.s32 	%r148, %r148, 8;
	setp.eq.s32 	%p4, %r148, %r5;
	@%p4 bra 	$L__BB0_5;
	bra.uni 	$L__BB0_4;
$L__BB0_5:
	setp.eq.s32 	%p5, %r4, 0;
	@%p5 bra 	$L__BB0_13;
	and.b32  	%r8, %r41, 3;
	setp.lt.u32 	%p6, %r4, 4;
	@%p6 bra 	$L__BB0_8;
	add.s32 	%r95, %r146, -1;
	div.s32 	%r96, %r1, %r147;
	mul.wide.u32 	%rd30, %r95, 4;
	add.s64 	%rd31, %rd1, %rd30;
	ld.global.u32 	%r97, [%rd31];
	rem.s32 	%r98, %r96, %r97;
	cvt.rn.f32.s32 	%f19, %r98;
	div.rn.f32 	%f20, %f19, %f1;
	cvt.s64.s32 	%rd32, %r3;
	cvt.s64.s32 	%rd33, %r146;
	add.s64 	%rd34, %rd33, %rd32;
	shl.b64 	%rd35, %rd34, 2;
	add.s64 	%rd36, %rd2, %rd35;
	st.global.f32 	[%rd36+-4], %f20;
	ld.global.u32 	%r99, [%rd31];
	mul.lo.s32 	%r100, %r99, %r147;
	add.s32 	%r101, %r146, -2;
	div.s32 	%r102, %r1, %r100;
	mul.wide.u32 	%rd37, %r101, 4;
	add.s64 	%rd38, %rd1, %rd37;
	ld.global.u32 	%r103, [%rd38];
	rem.s32 	%r104, %r102, %r103;
	cvt.rn.f32.s32 	%f21, %r104;
	div.rn.f32 	%f22, %f21, %f1;
	st.global.f32 	[%rd36+-8], %f22;
	ld.global.u32 	%r105, [%rd38];
	mul.lo.s32 	%r106, %r105, %r100;
	add.s32 	%r107, %r146, -3;
	div.s32 	%r108, %r1, %r106;
	mul.wide.u32 	%rd39, %r107, 4;
	add.s64 	%rd40, %rd1, %rd39;
	ld.global.u32 	%r109, [%rd40];
	rem.s32 	%r110, %r108, %r109;
	cvt.rn.f32.s32 	%f23, %r110;
	div.rn.f32 	%f24, %f23, %f1;
	st.global.f32 	[%rd36+-12], %f24;
	ld.global.u32 	%r111, [%rd40];
	mul.lo.s32 	%r112, %r111, %r106;
	add.s32 	%r146, %r146, -4;
	div.s32 	%r113, %r1, %r112;
	mul.wide.u32 	%rd41, %r146, 4;
	add.s64 	%rd42, %rd1, %rd41;
	ld.global.u32 	%r114, [%rd42];
	rem.s32 	%r115, %r113, %r114;
	cvt.rn.f32.s32 	%f25, %r115;
	div.rn.f32 	%f26, %f25, %f1;
	st.global.f32 	[%rd36+-16], %f26;
	ld.global.u32 	%r116, [%rd42];
	mul.lo.s32 	%r147, %r116, %r112;
$L__BB0_8:
	setp.eq.s32 	%p7, %r8, 0;
	@%p7 bra 	$L__BB0_13;
	setp.eq.s32 	%p8, %r8, 1;
	@%p8 bra 	$L__BB0_11;
	add.s32 	%r117, %r146, -1;
	div.s32 	%r118, %r1, %r147;
	mul.wide.u32 	%rd43, %r117, 4;
	add.s64 	%rd44, %rd1, %rd43;
	ld.global.u32 	%r119, [%rd44];
	rem.s32 	%r120, %r118, %r119;
	cvt.rn.f32.s32 	%f27, %r120;
	div.rn.f32 	%f28, %f27, %f1;
	cvt.s64.s32 	%rd45, %r3;
	cvt.s64.s32 	%rd46, %r146;
	add.s64 	%rd47, %rd46, %rd45;
	shl.b64 	%rd48, %rd47, 2;
	add.s64 	%rd49, %rd2, %rd48;
	st.global.f32 	[%rd49+-4], %f28;
	ld.global.u32 	%r121, [%rd44];
	mul.lo.s32 	%r122, %r121, %r147;
	add.s32 	%r146, %r146, -2;
	div.s32 	%r123, %r1, %r122;
	mul.wide.u32 	%rd50, %r146, 4;
	add.s64 	%rd51, %rd1, %rd50;
	ld.global.u32 	%r124, [%rd51];
	rem.s32 	%r125, %r123, %r124;
	cvt.rn.f32.s32 	%f29, %r125;
	div.rn.f32 	%f30, %f29, %f1;
	st.global.f32 	[%rd49+-8], %f30;
	ld.global.u32 	%r126, [%rd51];
	mul.lo.s32 	%r147, %r126, %r122;
$L__BB0_11:
	and.b32  	%r127, %r41, 1;
	setp.eq.b32 	%p9, %r127, 1;
	not.pred 	%p10, %p9;
	@%p10 bra 	$L__BB0_13;
	add.s32 	%r128, %r146, -1;
	div.s32 	%r129, %r1, %r147;
	mul.wide.u32 	%rd52, %r128, 4;
	add.s64 	%rd53, %rd1, %rd52;
	ld.global.u32 	%r130, [%rd53];
	rem.s32 	%r131, %r129, %r130;
	cvt.rn.f32.s32 	%f31, %r131;
	div.rn.f32 	%f32, %f31, %f1;
	cvt.s64.s32 	%rd54, %r3;
	cvt.s64.s32 	%rd55, %r146;
	add.s64 	%rd56, %rd55, %rd54;
	shl.b64 	%rd57, %rd56, 2;
	add.s64 	%rd58, %rd2, %rd57;
	st.global.f32 	[%rd58+-4], %f32;
$L__BB0_13:
	setp.lt.s32 	%p11, %r40, 1;
	@%p11 bra 	$L__BB0_25;
	mul.lo.s32 	%r17, %r40, %r1;
	mad.lo.s32 	%r18, %r2, %r1, %r41;
	and.b32  	%r19, %r40, 7;
	setp.lt.u32 	%p12, %r40, 8;
	mov.b32 	%r152, 0;
	@%p12 bra 	$L__BB0_17;
	and.b32  	%r152, %r40, 2147483640;
	neg.s32 	%r151, %r152;
	add.s64 	%rd4, %rd3, 16;
	add.s64 	%rd5, %rd2, 16;
	mov.u32 	%r149, %r18;
	mov.u32 	%r150, %r17;
$L__BB0_16:
	.pragma "nounroll";
	mul.wide.s32 	%rd59, %r150, 4;
	add.s64 	%rd60, %rd4, %rd59;
	mul.wide.s32 	%rd61, %r149, 4;
	add.s64 	%rd62, %rd5, %rd61;
	ld.global.f32 	%f33, [%rd60+-16];
	div.rn.f32 	%f34, %f33, %f2;
	st.global.f32 	[%rd62+-16], %f34;
	ld.global.f32 	%f35, [%rd60+-12];
	div.rn.f32 	%f36, %f35, %f2;
	st.global.f32 	[%rd62+-12], %f36;
	ld.global.f32 	%f37, [%rd60+-8];
	div.rn.f32 	%f38, %f37, %f2;
	st.global.f32 	[%rd62+-8], %f38;
	ld.global.f32 	%f39, [%rd60+-4];
	div.rn.f32 	%f40, %f39, %f2;
	st.global.f32 	[%rd62+-4], %f40;
	ld.global.f32 	%f41, [%rd60];
	div.rn.f32 	%f42, %f41, %f2;
	st.global.f32 	[%rd62], %f42;
	ld.global.f32 	%f43, [%rd60+4];
	div.rn.f32 	%f44, %f43, %f2;
	st.global.f32 	[%rd62+4], %f44;
	ld.global.f32 	%f45, [%rd60+8];
	div.rn.f32 	%f46, %f45, %f2;
	st.global.f32 	[%rd62+8], %f46;
	ld.global.f32 	%f47, [%rd60+12];
	div.rn.f32 	%f48, %f47, %f2;
	st.global.f32 	[%rd62+12], %f48;
	add.s32 	%r151, %r151, 8;
	add.s32 	%r150, %r150, 8;
	add.s32 	%r149, %r149, 8;
	setp.ne.s32 	%p13, %r151, 0;
	@%p13 bra 	$L__BB0_16;
$L__BB0_17:
	setp.eq.s32 	%p14, %r19, 0;
	@%p14 bra 	$L__BB0_25;
	and.b32  	%r35, %r40, 3;
	setp.lt.u32 	%p15, %r19, 4;
	@%p15 bra 	$L__BB0_20;
	add.s32 	%r133, %r152, %r17;
	mul.wide.s32 	%rd63, %r133, 4;
	add.s64 	%rd64, %rd3, %rd63;
	ld.global.f32 	%f49, [%rd64];
	div.rn.f32 	%f50, %f49, %f2;
	add.s32 	%r134, %r18, %r152;
	mul.wide.s32 	%rd65, %r134, 4;
	add.s64 	%rd66, %rd2, %rd65;
	st.global.f32 	[%rd66], %f50;
	ld.global.f32 	%f51, [%rd64+4];
	div.rn.f32 	%f52, %f51, %f2;
	st.global.f32 	[%rd66+4], %f52;
	ld.global.f32 	%f53, [%rd64+8];
	div.rn.f32 	%f54, %f53, %f2;
	st.global.f32 	[%rd66+8], %f54;
	ld.global.f32 	%f55, [%rd64+12];
	div.rn.f32 	%f56, %f55, %f2;
	st.global.f32 	[%rd66+12], %f56;
	add.s32 	%r152, %r152, 4;
$L__BB0_20:
	setp.eq.s32 	%p16, %r35, 0;
	@%p16 bra 	$L__BB0_25;
	setp.eq.s32 	%p17, %r35, 1;
	@%p17 bra 	$L__BB0_23;
	add.s32 	%r135, %r152, %r17;
	mul.wide.s32 	%rd67, %r135, 4;
	add.s64 	%rd68, %rd3, %rd67;
	ld.global.f32 	%f57, [%rd68];
	div.rn.f32 	%f58, %f57, %f2;
	add.s32 	%r136, %r18, %r152;
	mul.wide.s32 	%rd69, %r136, 4;
	add.s64 	%rd70, %rd2, %rd69;
	st.global.f32 	[%rd70], %f58;
	ld.global.f32 	%f59, [%rd68+4];
	div.rn.f32 	%f60, %f59, %f2;
	st.global.f32 	[%rd70+4], %f60;
	add.s32 	%r152, %r152, 2;
$L__BB0_23:
	and.b32  	%r137, %r40, 1;
	setp.eq.b32 	%p18, %r137, 1;
	not.pred 	%p19, %p18;
	@%p19 bra 	$L__BB0_25;
	add.s32 	%r138, %r152, %r17;
	mul.wide.s32 	%rd71, %r138, 4;
	add.s64 	%rd72, %rd3, %rd71;
	ld.global.f32 	%f61, [%rd72];
	div.rn.f32 	%f62, %f61, %f2;
	add.s32 	%r139, %r18, %r152;
	mul.wide.s32 	%rd73, %r139, 4;
	add.s64 	%rd74, %rd2, %rd73;
	st.global.f32 	[%rd74], %f62;
$L__BB0_25:
	ret;

}
.entry _Z13createLatticeILi5ELi4EEviPKfS1_PKiP11MatrixEntry12HashTableGPUIXT_EXT0_EE(
	.param .u32 _Z13createLatticeILi5ELi4EEviPKfS1_PKiP11MatrixEntry12HashTableGPUIXT_EXT0_EE_param_0,
	.param .u64 .ptr .align 1 _Z13createLatticeILi5ELi4EEviPKfS1_PKiP11MatrixEntry12HashTableGPUIXT_EXT0_EE_param_1,
	.param .u64 .ptr .align 1 _Z13createLatticeILi5ELi4EEviPKfS1_PKiP11MatrixEntry12HashTableGPUIXT_EXT0_EE_param_2,
	.param .u64 .ptr .align 1 _Z13createLatticeILi5ELi4EEviPKfS1_PKiP11MatrixEntry12HashTableGPUIXT_EXT0_EE_param_3,
	.param .u64 .ptr .align 1 _Z13createLatticeILi5ELi4EEviPKfS1_PKiP11MatrixEntry12HashTableGPUIXT_EXT0_EE_param_4,
	.param .align 8 .b8 _Z13createLatticeILi5ELi4EEviPKfS1_PKiP11MatrixEntry12HashTableGPUIXT_EXT0_EE_param_5[40]
)
{
	.local .align 4 .b8 	__local_depot1[28];
	.reg .b64 	%SP;
	.reg .b64 	%SPL;
	.reg .pred 	%p<130>;
	.reg .b16 	%rs<126>;
	.reg .b32 	%r<311>;
	.reg .b32 	%f<132>;
	.reg .b64 	%rd<98>;

	mov.u64 	%SPL, __local_depot1;
	ld.param.u64 	%rd21, [_Z13createLatticeILi5ELi4EEviPKfS1_PKiP11MatrixEntry12HashTableGPUIXT_EXT0_EE_param_5+24];
	ld.param.u32 	%r76, [_Z13createLatticeILi5ELi4EEviPKfS1_PKiP11MatrixEntry12HashTableGPUIXT_EXT0_EE_param_5];
	ld.param.u32 	%r87, [_Z13createLatticeILi5ELi4EEviPKfS1_PKiP11MatrixEntry12HashTableGPUIXT_EXT0_EE_param_0];
	ld.param.u64 	%rd20, [_Z13createLatticeILi5ELi4EEviPKfS1_PKiP11MatrixEntry12HashTableGPUIXT_EXT0_EE_param_5+16];
	add.u64 	%rd1, %SPL, 0;
	cvta.to.global.u64 	%rd2, %rd20;
	mov.u32 	%r88, %tid.x;
	mov.u32 	%r89, %ctaid.x;
	mov.u32 	%r90, %ntid.x;
	mad.lo.s32 	%r1, %r89, %r90, %r88;
	setp.ge.s32 	%p1, %r1, %r87;
	@%p1 bra 	$L__BB1_36;
	ld.param.u64 	%rd96, [_Z13createLatticeILi5ELi4EEviPKfS1_PKiP11MatrixEntry12HashTableGPUIXT_EXT0_EE_param_2];
	ld.param.u64 	%rd95, [_Z13createLatticeILi5ELi4EEviPKfS1_PKiP11MatrixEntry12HashTableGPUIXT_EXT0_EE_param_1];
	cvta.to.global.u64 	%rd23, %rd95;
	cvta.to.global.u64 	%rd24, %rd96;
	mul.lo.s32 	%r91, %r1, 5;
	mul.wide.s32 	%rd25, %r91, 4;
	add.s64 	%rd26, %rd23, %rd25;
	ld.global.f32 	%f8, [%rd26+16];
	ld.global.f32 	%f9, [%rd24+16];
	mul.f32 	%f10, %f8, %f9;
	fma.rn.f32 	%f1, %f10, 0fC0A00000, 0f00000000;
	add.f32 	%f11, %f10, 0f00000000;
	ld.global.f32 	%f12, [%rd26+12];
	ld.global.f32 	%f13, [%rd24+12];
	mul.f32 	%f14, %f12, %f13;
	fma.rn.f32 	%f2, %f14, 0fC0800000, %f11;
	add.f32 	%f15, %f11, %f14;
	ld.global.f32 	%f16, [%rd26+8];
	ld.global.f32 	%f17, [%rd24+8];
	mul.f32 	%f18, %f16, %f17;
	fma.rn.f32 	%f3, %f18, 0fC0400000, %f15;
	add.f32 	%f19, %f15, %f18;
	ld.global.f32 	%f20, [%rd26+4];
	ld.global.f32 	%f21, [%rd24+4];
	mul.f32 	%f22, %f20, %f21;
	fma.rn.f32 	%f23, %f20, %f21, %f22;
	sub.f32 	%f4, %f19, %f23;
	add.f32 	%f24, %f19, %f22;
	ld.global.f32 	%f25, [%rd26];
	ld.global.f32 	%f26, [%rd24];
	mul.f32 	%f27, %f25, %f26;
	sub.f32 	%f5, %f24, %f27;
	add.f32 	%f6, %f24, %f27;
	mul.f32 	%f28, %f6, 0f3E2AAAAB;
	cvt.rpi.f32.f32 	%f29, %f28;
	mul.f32 	%f30, %f29, 0f40C00000;
	cvt.rmi.f32.f32 	%f31, %f28;
	mul.f32 	%f32, %f31, 0f40C00000;
	sub.f32 	%f33, %f30, %f6;
	sub.f32 	%f34, %f6, %f32;
	setp.lt.f32 	%p2, %f33, %f34;
	cvt.rzi.s32.f32 	%r92, %f32;
	cvt.rzi.s32.f32 	%r93, %f30;
	selp.b32 	%r94, %r93, %r92, %p2;
	cvt.s32.s16 	%r298, %r94;
	cvt.u16.u32 	%rs46, %r94;
	mul.f32 	%f35, %f5, 0f3E2AAAAB;
	cvt.rpi.f32.f32 	%f36, %f35;
	mul.f32 	%f37, %f36, 0f40C00000;
	cvt.rmi.f32.f32 	%f38, %f35;
	mul.f32 	%f39, %f38, 0f40C00000;
	sub.f32 	%f40, %f37, %f5;
	sub.f32 	%f41, %f5, %f39;
	setp.lt.f32 	%p3, %f40, %f41;
	cvt.rzi.s32.f32 	%r95, %f37;
	cvt.rzi.s32.f32 	%r96, %f39;
	selp.b32 	%r97, %r95, %r96, %p3;
	cvt.s32.s16 	%r297, %r97;
	cvt.u16.u32 	%rs47, %r97;
	add.s16 	%rs48, %rs46, %rs47;
	mul.f32 	%f42, %f4, 0f3E2AAAAB;
	cvt.rpi.f32.f32 	%f43, %f42;
	mul.f32 	%f44, %f43, 0f40C00000;
	cvt.rmi.f32.f32 	%f45, %f42;
	mul.f32 	%f46, %f45, 0f40C00000;
	sub.f32 	%f47, %f44, %f4;
	sub.f32 	%f48, %f4, %f46;
	setp.lt.f32 	%p4, %f47, %f48;
	cvt.rzi.s32.f32 	%r98, %f44;
	cvt.rzi.s32.f32 	%r99, %f46;
	selp.b32 	%r100, %r98, %r99, %p4;
	cvt.s32.s16 	%r296, %r100;
	cvt.u16.u32 	%rs49, %r100;
	add.s16 	%rs50, %rs48, %rs49;
	mul.f32 	%f49, %f3, 0f3E2AAAAB;
	cvt.rpi.f32.f32 	%f50, %f49;
	mul.f32 	%f51, %f50, 0f40C00000;
	cvt.rmi.f32.f32 	%f52, %f49;
	mul.f32 	%f53, %f52, 0f40C00000;
	sub.f32 	%f54, %f51, %f3;
	sub.f32 	%f55, %f3, %f53;
	setp.lt.f32 	%p5, %f54, %f55;
	cvt.rzi.s32.f32 	%r101, %f51;
	cvt.rzi.s32.f32 	%r102, %f53;
	selp.b32 	%r103, %r101, %r102, %p5;
	cvt.s32.s16 	%r295, %r103;
	cvt.u16.u32 	%rs51, %r103;
	add.s16 	%rs52, %rs50, %rs51;
	mul.f32 	%f56, %f2, 0f3E2AAAAB;
	cvt.rpi.f32.f32 	%f57, %f56;
	mul.f32 	%f58, %f57, 0f40C00000;
	cvt.rmi.f32.f32 	%f59, %f56;
	mul.f32 	%f60, %f59, 0f40C00000;
	sub.f32 	%f61, %f58, %f2;
	sub.f32 	%f62, %f2, %f60;
	setp.lt.f32 	%p6, %f61, %f62;
	cvt.rzi.s32.f32 	%r104, %f58;
	cvt.rzi.s32.f32 	%r105, %f60;
	selp.b32 	%r106, %r104, %r105, %p6;
	cvt.s32.s16 	%r294, %r106;
	cvt.u16.u32 	%rs53, %r106;
	add.s16 	%rs54, %rs52, %rs53;
	mul.f32 	%f63, %f1, 0f3E2AAAAB;
	cvt.rpi.f32.f32 	%f64, %f63;
	mul.f32 	%f65, %f64, 0f40C00000;
	cvt.rmi.f32.f32 	%f66, %f63;
	mul.f32 	%f67, %f66, 0f40C00000;
	sub.f32 	%f68, %f65, %f1;
	sub.f32 	%f69, %f1, %f67;
	setp.lt.f32 	%p7, %f68, %f69;
	cvt.rzi.s32.f32 	%r107, %f65;
	cvt.rzi.s32.f32 	%r108, %f67;
	selp.b32 	%r109, %r107, %r108, %p7;
	cvt.s32.s16 	%r293, %r109;
	cvt.u16.u32 	%rs55, %r109;
	add.s16 	%rs1, %rs54, %rs55;
	mul.hi.s16 	%rs56, %rs1, 10923;
	shr.u16 	%rs57, %rs56, 15;
	add.s16 	%rs2, %rs56, %rs57;
	cvt.rn.f32.s32 	%f70, %r298;
	sub.f32 	%f71, %f6, %f70;
	cvt.rn.f32.s32 	%f72, %r297;
	sub.f32 	%f73, %f5, %f72;
	setp.lt.f32 	%p8, %f71, %f73;
	selp.u32 	%r110, 1, 0, %p8;
	cvt.rn.f32.s32 	%f74, %r296;
	sub.f32 	%f75, %f4, %f74;
	setp.lt.f32 	%p9, %f71, %f75;
	selp.b32 	%r111, 2, 1, %p8;
	selp.b32 	%r112, %r111, %r110, %p9;
	cvt.rn.f32.s32 	%f76, %r295;
	sub.f32 	%f77, %f3, %f76;
	setp.lt.f32 	%p10, %f71, %f77;
	selp.u32 	%r113, 1, 0, %p10;
	add.s32 	%r114, %r112, %r113;
	cvt.rn.f32.s32 	%f78, %r294;
	sub.f32 	%f79, %f2, %f78;
	setp.lt.f32 	%p11, %f71, %f79;
	selp.u32 	%r115, 1, 0, %p11;
	add.s32 	%r116, %r114, %r115;
	cvt.rn.f32.s32 	%f80, %r293;
	sub.f32 	%f81, %f1, %f80;
	setp.lt.f32 	%p12, %f71, %f81;
	selp.u32 	%r117, 1, 0, %p12;
	add.s32 	%r304, %r116, %r117;
	setp.le.f32 	%p13, %f73, %f71;
	selp.u32 	%r118, 1, 0, %p13;
	setp.lt.f32 	%p14, %f73, %f75;
	selp.b32 	%r119, 2, 1, %p13;
	selp.b32 	%r120, %r119, %r118, %p14;
	setp.lt.f32 	%p15, %f73, %f77;
	selp.u32 	%r121, 1, 0, %p15;
	add.s32 	%r122, %r120, %r121;
	setp.lt.f32 	%p16, %f73, %f79;
	selp.u32 	%r123, 1, 0, %p16;
	add.s32 	%r124, %r122, %r123;
	setp.lt.f32 	%p17, %f73, %f81;
	selp.u32 	%r125, 1, 0, %p17;
	add.s32 	%r303, %r124, %r125;
	setp.le.f32 	%p18, %f75, %f71;
	selp.u32 	%r126, 1, 0, %p18;
	setp.le.f32 	%p19, %f75, %f73;
	selp.b32 	%r127, 2, 1, %p18;
	selp.b32 	%r128, %r127, %r126, %p19;
	setp.lt.f32 	%p20, %f75, %f77;
	selp.u32 	%r129, 1, 0, %p20;
	add.s32 	%r130, %r128, %r129;
	setp.lt.f32 	%p21, %f75, %f79;
	selp.u32 	%r131, 1, 0, %p21;
	add.s32 	%r132, %r130, %r131;
	setp.lt.f32 	%p22, %f75, %f81;
	selp.u32 	%r133, 1, 0, %p22;
	add.s32 	%r302, %r132, %r133;
	setp.le.f32 	%p23, %f77, %f71;
	selp.u32 	%r134, 1, 0, %p23;
	setp.le.f32 	%p24, %f77, %f73;
	selp.b32 	%r135, 2, 1, %p23;
	selp.b32 	%r136, %r135, %r134, %p24;
	setp.le.f32 	%p25, %f77, %f75;
	selp.u32 	%r137, 1, 0, %p25;
	add.s32 	%r138, %r136, %r137;
	setp.lt.f32 	%p26, %f77, %f79;
	selp.u32 	%r139, 1, 0, %p26;
	add.s32 	%r140, %r138, %r139;
	setp.lt.f32 	%p27, %f77, %f81;
	selp.u32 	%r141, 1, 0, %p27;
	add.s32 	%r301, %r140, %r141;
	setp.le.f32 	%p28, %f79, %f71;
	selp.u32 	%r142, 1, 0, %p28;
	setp.le.f32 	%p29, %f79, %f73;
	selp.b32 	%r143, 2, 1, %p28;
	selp.b32 	%r144, %r143, %r142, %p29;
	setp.le.f32 	%p30, %f79, %f75;
	selp.u32 	%r145, 1, 0, %p30;
	add.s32 	%r146, %r144, %r145;
	setp.le.f32 	%p31, %f79, %f77;
	selp.u32 	%r147, 1, 0, %p31;
	add.s32 	%r148, %r146, %r147;
	setp.lt.f32 	%p32, %f79, %f81;
	selp.u32 	%r149, 1, 0, %p32;
	add.s32 	%r300, %r148, %r149;
	setp.le.f32 	%p33, %f81, %f71;
	selp.u32 	%r150, 1, 0, %p33;
	setp.le.f32 	%p34, %f81, %f73;
	selp.b32 	%r151, 2, 1, %p33;
	selp.b32 	%r152, %r151, %r150, %p34;
	setp.le.f32 	%p35, %f81, %f75;
	selp.u32 	%r153, 1, 0, %p35;
	add.s32 	%r154, %r152, %r153;
	setp.le.f32 	%p36, %f81, %f77;
	selp.u32 	%r155, 1, 0, %p36;
	add.s32 	%r156, %r154, %r155;
	setp.le.f32 	%p37, %f81, %f79;
	selp.u32 	%r157, 1, 0, %p37;
	add.s32 	%r299, %r156, %r157;
	setp.lt.s16 	%p38, %rs1, 6;
	@%p38 bra 	$L__BB1_3;
	cvt.u32.u16 	%r171, %rs2;
	sub.s32 	%r172, 6, %r171;
	add.s32 	%r173, %r171, -6;
	setp.lt.s32 	%p46, %r304, %r172;
	add.s32 	%r174, %r298, -6;
	selp.b32 	%r298, %r298, %r174, %p46;
	selp.b32 	%r175, %r171, %r173, %p46;
	add.s32 	%r304, %r304, %r175;
	setp.lt.s32 	%p47, %r303, %r172;
	add.s32 	%r176, %r297, -6;
	selp.b32 	%r297, %r297, %r176, %p47;
	selp.b32 	%r177, %r171, %r173, %p47;
	add.s32 	%r303, %r303, %r177;
	setp.lt.s32 	%p48, %r302, %r172;
	add.s32 	%r178, %r296, -6;
	selp.b32 	%r296, %r296, %r178, %p48;
	selp.b32 	%r179, %r171, %r173, %p48;
	add.s32 	%r302, %r302, %r179;
	setp.lt.s32 	%p49, %r301, %r172;
	add.s32 	%r180, %r295, -6;
	selp.b32 	%r295, %r295, %r180, %p49;
	selp.b32 	%r181, %r171, %r173, %p49;
	add.s32 	%r301, %r301, %r181;
	setp.lt.s32 	%p50, %r300, %r172;
	add.s32 	%r182, %r294, -6;
	selp.b32 	%r294, %r294, %r182, %p50;
	selp.b32 	%r183, %r171, %r173, %p50;
	add.s32 	%r300, %r300, %r183;
	setp.lt.s32 	%p51, %r299, %r172;
	add.s32 	%r184, %r293, -6;
	selp.b32 	%r293, %r293, %r184, %p51;
	selp.b32 	%r185, %r171, %r173, %p51;
	add.s32 	%r299, %r299, %r185;
	bra.uni 	$L__BB1_5;
$L__BB1_3:
	setp.gt.s16 	%p39, %rs1, -6;
	@%p39 bra 	$L__BB1_5;
	neg.s16 	%rs58, %rs2;
	cvt.s32.s16 	%r158, %rs58;
	add.s16 	%rs59, %rs2, 6;
	setp.lt.s32 	%p40, %r304, %r158;
	add.s32 	%r159, %r298, 6;
	selp.b32 	%r298, %r159, %r298, %p40;
	selp.b16 	%rs60, %rs59, %rs2, %p40;
	cvt.s32.s16 	%r160, %rs60;
	add.s32 	%r304, %r304, %r160;
	setp.lt.s32 	%p41, %r303, %r158;
	add.s32 	%r161, %r297, 6;
	selp.b32 	%r297, %r161, %r297, %p41;
	selp.b16 	%rs61, %rs59, %rs2, %p41;
	cvt.s32.s16 	%r162, %rs61;
	add.s32 	%r303, %r303, %r162;
	setp.lt.s32 	%p42, %r302, %r158;
	add.s32 	%r163, %r296, 6;
	selp.b32 	%r296, %r163, %r296, %p42;
	selp.b16 	%rs62, %rs59, %rs2, %p42;
	cvt.s32.s16 	%r164, %rs62;
	add.s32 	%r302, %r302, %r164;
	setp.lt.s32 	%p43, %r301, %r158;
	add.s32 	%r165, %r295, 6;
	selp.b32 	%r295, %r165, %r295, %p43;
	selp.b16 	%rs63, %rs59, %rs2, %p43;
	cvt.s32.s16 	%r166, %rs63;
	add.s32 	%r301, %r301, %r166;
	setp.lt.s32 	%p44, %r300, %r158;
	add.s32 	%r167, %r294, 6;
	selp.b32 	%r294, %r167, %r294, %p44;
	selp.b16 	%rs64, %rs59, %rs2, %p44;
	cvt.s32.s16 	%r168, %rs64;
	add.s32 	%r300, %r300, %r168;
	setp.lt.s32 	%p45, %r299, %r158;
	add.s32 	%r169, %r293, 6;
	selp.b32 	%r293, %r169, %r293, %p45;
	selp.b16 	%rs65, %rs59, %rs2, %p45;
	cvt.s32.s16 	%r170, %rs65;
	add.s32 	%r299, %r299, %r170;
$L__BB1_5:
	mov.b32 	%r186, 0;
	st.local.u32 	[%rd1], %r186;
	st.local.u32 	[%rd1+4], %r186;
	st.local.u32 	[%rd1+8], %r186;
	st.local.u32 	[%rd1+12], %r186;
	st.local.u32 	[%rd1+16], %r186;
	st.local.u32 	[%rd1+20], %r186;
	st.local.u32 	[%rd1+24], %r186;
	cvt.rn.f32.s32 	%f82, %r298;
	sub.f32 	%f83, %f6, %f82;
	mul.f32 	%f84, %f83, 0f3E2AAAAB;
	mul.wide.s32 	%rd27, %r304, 4;
	sub.s64 	%rd28, %rd1, %rd27;
	ld.local.f32 	%f85, [%rd28+20];
	add.f32 	%f86, %f85, %f84;
	st.local.f32 	[%rd28+20], %f86;
	ld.local.f32 	%f87, [%rd28+24];
	sub.f32 	%f88, %f87, %f84;
	st.local.f32 	[%rd28+24], %f88;
	cvt.rn.f32.s32 	%f89, %r297;
	sub.f32 	%f90, %f5, %f89;
	mul.f32 	%f91, %f90, 0f3E2AAAAB;
	mul.wide.s32 	%rd29, %r303, 4;
	sub.s64 	%rd30, %rd1, %rd29;
	ld.local.f32 	%f92, [%rd30+20];
	add.f32 	%f93, %f92, %f91;
	st.local.f32 	[%rd30+20], %f93;
	ld.local.f32 	%f94, [%rd30+24];
	sub.f32 	%f95, %f94, %f91;
	st.local.f32 	[%rd30+24], %f95;
	cvt.rn.f32.s32 	%f96, %r296;
	sub.f32 	%f97, %f4, %f96;
	mul.f32 	%f98, %f97, 0f3E2AAAAB;
	mul.wide.s32 	%rd31, %r302, 4;
	sub.s64 	%rd32, %rd1, %rd31;
	ld.local.f32 	%f99, [%rd32+20];
	add.f32 	%f100, %f99, %f98;
	st.local.f32 	[%rd32+20], %f100;
	ld.local.f32 	%f101, [%rd32+24];
	sub.f32 	%f102, %f101, %f98;
	st.local.f32 	[%rd32+24], %f102;
	cvt.rn.f32.s32 	%f103, %r295;
	sub.f32 	%f104, %f3, %f103;
	mul.f32 	%f105, %f104, 0f3E2AAAAB;
	mul.wide.s32 	%rd33, %r301, 4;
	sub.s64 	%rd34, %rd1, %rd33;
	ld.local.f32 	%f106, [%rd34+20];
	add.f32 	%f107, %f106, %f105;
	st.local.f32 	[%rd34+20], %f107;
	ld.local.f32 	%f108, [%rd34+24];
	sub.f32 	%f109, %f108, %f105;
	st.local.f32 	[%rd34+24], %f109;
	cvt.rn.f32.s32 	%f110, %r294;
	sub.f32 	%f111, %f2, %f110;
	mul.f32 	%f112, %f111, 0f3E2AAAAB;
	mul.wide.s32 	%rd35, %r300, 4;
	sub.s64 	%rd36, %rd1, %rd35;
	ld.local.f32 	%f113, [%rd36+20];
	add.f32 	%f114, %f113, %f112;
	st.local.f32 	[%rd36+20], %f114;
	ld.local.f32 	%f115, [%rd36+24];
	sub.f32 	%f116, %f115, %f112;
	st.local.f32 	[%rd36+24], %f116;
	cvt.rn.f32.s32 	%f117, %r293;
	sub.f32 	%f118, %f1, %f117;
	mul.f32 	%f119, %f118, 0f3E2AAAAB;
	mul.wide.s32 	%rd37, %r299, 4;
	sub.s64 	%rd38, %rd1, %rd37;
	ld.local.f32 	%f120, [%rd38+20];
	add.f32 	%f121, %f120, %f119;
	st.local.f32 	[%rd38+20], %f121;
	ld.local.f32 	%f122, [%rd38+24];
	sub.f32 	%f123, %f122, %f119;
	st.local.f32 	[%rd38+24], %f123;
	ld.local.f32 	%f124, [%rd1+24];
	add.f32 	%f125, %f124, 0f3F800000;
	ld.local.f32 	%f126, [%rd1];
	add.f32 	%f7, %f126, %f125;
	mul.lo.s32 	%r50, %r1, 6;
	shl.b32 	%r51, %r76, 1;
	cvt.u16.u32 	%rs3, %r298;
	setp.gt.s32 	%p52, %r304, 5;
	add.s16 	%rs66, %rs3, -6;
	selp.b16 	%rs4, %rs66, %rs3, %p52;
	cvt.u16.u32 	%rs5, %r297;
	setp.gt.s32 	%p53, %r303, 5;
	add.s16 	%rs67, %rs5, -6;
	selp.b16 	%rs6, %rs67, %rs5, %p53;
	cvt.u16.u32 	%rs7, %r296;
	setp.gt.s32 	%p54, %r302, 5;
	add.s16 	%rs68, %rs7, -6;
	selp.b16 	%rs8, %rs68, %rs7, %p54;
	cvt.u16.u32 	%rs9, %r295;
	setp.gt.s32 	%p55, %r301, 5;
	add.s16 	%rs69, %rs9, -6;
	selp.b16 	%rs10, %rs69, %rs9, %p55;
	cvt.u16.u32 	%rs11, %r294;
	setp.gt.s32 	%p56, %r300, 5;
	add.s16 	%rs70, %rs11, -6;
	selp.b16 	%rs12, %rs70, %rs11, %p56;
	cvt.s32.s16 	%r187, %rs4;
	cvt.s32.s16 	%r188, %rs6;
	mad.lo.s32 	%r189, %r187, 2531011, %r188;
	cvt.s32.s16 	%r190, %rs8;
	mad.lo.s32 	%r191, %r189, 2531011, %r190;
	cvt.s32.s16 	%r192, %rs10;
	mad.lo.s32 	%r193, %r191, 2531011, %r192;
	cvt.s32.s16 	%r194, %rs12;
	mad.lo.s32 	%r195, %r193, 2531011, %r194;
	mul.lo.s32 	%r196, %r195, 2531011;
	rem.u32 	%r305, %r196, %r51;
$L__BB1_6:
	cvta.to.global.u64 	%rd39, %rd21;
	mul.wide.s32 	%rd40, %r305, 4;
	add.s64 	%rd3, %rd39, %rd40;
	atom.relaxed.global.cas.b32 	%r54, [%rd3], -1, -2;
	setp.eq.s32 	%p57, %r54, -2;
	@%p57 bra 	$L__BB1_13;
	setp.eq.s32 	%p58, %r54, -1;
	@%p58 bra 	$L__BB1_14;
	mul.lo.s32 	%r201, %r54, 5;
	mul.wide.s32 	%rd47, %r201, 2;
	add.s64 	%rd4, %rd2, %rd47;
	ld.global.u16 	%rs71, [%rd4];
	setp.eq.s16 	%p59, %rs71, %rs4;
	@%p59 bra 	$L__BB1_9;
	bra.uni 	$L__BB1_13;
$L__BB1_9:
	ld.global.u16 	%rs72, [%rd4+2];
	setp.ne.s16 	%p60, %rs72, %rs6;
	@%p60 bra 	$L__BB1_13;
	ld.global.u16 	%rs73, [%rd4+4];
	setp.ne.s16 	%p61, %rs73, %rs8;
	@%p61 bra 	$L__BB1_13;
	ld.global.u16 	%rs74, [%rd4+6];
	setp.ne.s16 	%p62, %rs74, %rs10;
	@%p62 bra 	$L__BB1_13;
	ld.global.u16 	%rs75, [%rd4+8];
	setp.eq.s16 	%p63, %rs75, %rs12;
	@%p63 bra 	$L__BB1_15;
$L__BB1_13:
	add.s32 	%r202, %r305, 1;
	setp.eq.s32 	%p64, %r202, %r51;
	selp.b32 	%r305, 0, %r202, %p64;
	bra.uni 	$L__BB1_6;
$L__BB1_14:
	mul.lo.s32 	%r197, %r1, 30;
	mul.wide.u32 	%rd41, %r197, 2;
	add.s64 	%rd42, %rd2, %rd41;
	st.global.u16 	[%rd42], %rs4;
	st.global.u16 	[%rd42+2], %rs6;
	add.s32 	%r198, %r197, 2;
	mul.wide.u32 	%rd43, %r198, 2;
	add.s64 	%rd44, %rd2, %rd43;
	st.global.u16 	[%rd44], %rs8;
	st.global.u16 	[%rd44+2], %rs10;
	add.s32 	%r199, %r197, 4;
	mul.wide.u32 	%rd45, %r199, 2;
	add.s64 	%rd46, %rd2, %rd45;
	st.global.u16 	[%rd46], %rs12;
	atom.global.exch.b32 	%r200, [%rd3], %r50;
$L__BB1_15:
	ld.param.u64 	%rd97, [_Z13createLatticeILi5ELi4EEviPKfS1_PKiP11MatrixEntry12HashTableGPUIXT_EXT0_EE_param_4];
	cvta.to.global.u64 	%rd48, %rd97;
	mul.wide.s32 	%rd49, %r50, 8;
	add.s64 	%rd5, %rd48, %rd49;
	st.global.u32 	[%rd5], %r305;
	st.global.f32 	[%rd5+4], %f7;
	setp.gt.s32 	%p65, %r304, 4;
	selp.b16 	%rs76, -5, 1, %p65;
	add.s16 	%rs13, %rs76, %rs3;
	setp.gt.s32 	%p66, %r303, 4;
	selp.b16 	%rs77, -5, 1, %p66;
	add.s16 	%rs14, %rs77, %rs5;
	setp.gt.s32 	%p67, %r302, 4;
	selp.b16 	%rs78, -5, 1, %p67;
	add.s16 	%rs15, %rs78, %rs7;
	setp.gt.s32 	%p68, %r301, 4;
	selp.b16 	%rs79, -5, 1, %p68;
	add.s16 	%rs16, %rs79, %rs9;
	setp.gt.s32 	%p69, %r300, 4;
	selp.b16 	%rs80, -5, 1, %p69;
	add.s16 	%rs17, %rs80, %rs11;
	cvt.s32.s16 	%r203, %rs13;
	cvt.s32.s16 	%r204, %rs14;
	mad.lo.s32 	%r205, %r203, 2531011, %r204;
	cvt.s32.s16 	%r206, %rs15;
	mad.lo.s32 	%r207, %r205, 2531011, %r206;
	cvt.s32.s16 	%r208, %rs16;
	mad.lo.s32 	%r209, %r207, 2531011, %r208;
	cvt.s32.s16 	%r210, %rs17;
	mad.lo.s32 	%r211, %r209, 2531011, %r210;
	mul.lo.s32 	%r212, %r211, 2531011;
	rem.u32 	%r306, %r212, %r51;
$L__BB1_16:
	cvta.to.global.u64 	%rd50, %rd21;
	mul.wide.s32 	%rd51, %r306, 4;
	add.s64 	%rd6, %rd50, %rd51;
	atom.relaxed.global.cas.b32 	%r58, [%rd6], -1, -2;
	setp.eq.s32 	%p70, %r58, -2;
	@%p70 bra 	$L__BB1_42;
	setp.ne.s32 	%p71, %r58, -1;
	@%p71 bra 	$L__BB1_37;
	add.s32 	%r213, %r50, 1;
	mul.lo.s32 	%r214, %r50, 5;
	add.s32 	%r215, %r214, 5;
	mul.wide.u32 	%rd52, %r215, 2;
	add.s64 	%rd53, %rd2, %rd52;
	st.global.u16 	[%rd53], %rs13;
	add.s32 	%r216, %r214, 6;
	mul.wide.u32 	%rd54, %r216, 2;
	add.s64 	%rd55, %rd2, %rd54;
	st.global.u16 	[%rd55], %rs14;
	st.global.u16 	[%rd55+2], %rs15;
	add.s32 	%r217, %r214, 8;
	mul.wide.u32 	%rd56, %r217, 2;
	add.s64 	%rd57, %rd2, %rd56;
	st.global.u16 	[%rd57], %rs16;
	st.global.u16 	[%rd57+2], %rs17;
	atom.global.exch.b32 	%r218, [%rd6], %r213;
$L__BB1_19:
	ld.local.f32 	%f127, [%rd1+4];
	st.global.u32 	[%rd5+8], %r306;
	st.global.f32 	[%rd5+12], %f127;
	setp.gt.s32 	%p78, %r304, 3;
	selp.b16 	%rs86, -4, 2, %p78;
	add.s16 	%rs18, %rs86, %rs3;
	setp.gt.s32 	%p79, %r303, 3;
	selp.b16 	%rs87, -4, 2, %p79;
	add.s16 	%rs19, %rs87, %rs5;
	setp.gt.s32 	%p80, %r302, 3;
	selp.b16 	%rs88, -4, 2, %p80;
	add.s16 	%rs20, %rs88, %rs7;
	setp.gt.s32 	%p81, %r301, 3;
	selp.b16 	%rs89, -4, 2, %p81;
	add.s16 	%rs21, %rs89, %rs9;
	setp.gt.s32 	%p82, %r300, 3;
	selp.b16 	%rs90, -4, 2, %p82;
	add.s16 	%rs22, %rs90, %rs11;
	cvt.s32.s16 	%r221, %rs18;
	cvt.s32.s16 	%r222, %rs19;
	mad.lo.s32 	%r223, %r221, 2531011, %r222;
	cvt.s32.s16 	%r224, %rs20;
	mad.lo.s32 	%r225, %r223, 2531011, %r224;
	cvt.s32.s16 	%r226, %rs21;
	mad.lo.s32 	%r227, %r225, 2531011, %r226;
	cvt.s32.s16 	%r228, %rs22;
	mad.lo.s32 	%r229, %r227, 2531011, %r228;
	mul.lo.s32 	%r230, %r229, 2531011;
	rem.u32 	%r307, %r230, %r51;
$L__BB1_20:
	cvta.to.global.u64 	%rd59, %rd21;
	mul.wide.s32 	%rd60, %r307, 4;
	add.s64 	%rd8, %rd59, %rd60;
	atom.relaxed.global.cas.b32 	%r62, [%rd8], -1, -2;
	setp.eq.s32 	%p83, %r62, -2;
	@%p83 bra 	$L__BB1_48;
	setp.ne.s32 	%p84, %r62, -1;
	@%p84 bra 	$L__BB1_43;
	add.s32 	%r231, %r50, 2;
	mul.lo.s32 	%r232, %r50, 5;
	add.s32 	%r233, %r232, 10;
	mul.wide.u32 	%rd61, %r233, 2;
	add.s64 	%rd62, %rd2, %rd61;
	st.global.u16 	[%rd62], %rs18;
	st.global.u16 	[%rd62+2], %rs19;
	add.s32 	%r234, %r232, 12;
	mul.wide.u32 	%rd63, %r234, 2;
	add.s64 	%rd64, %rd2, %rd63;
	st.global.u16 	[%rd64], %rs20;
	st.global.u16 	[%rd64+2], %rs21;
	add.s32 	%r235, %r232, 14;
	mul.wide.u32 	%rd65, %r235, 2;
	add.s64 	%rd66, %rd2, %rd65;
	st.global.u16 	[%rd66], %rs22;
	atom.global.exch.b32 	%r236, [%rd8], %r231;
$L__BB1_23:
	ld.local.f32 	%f128, [%rd1+8];
	st.global.u32 	[%rd5+16], %r307;
	st.global.f32 	[%rd5+20], %f128;
	setp.gt.s32 	%p91, %r304, 2;
	selp.b16 	%rs96, -3, 3, %p91;
	add.s16 	%rs23, %rs96, %rs3;
	setp.gt.s32 	%p92, %r303, 2;
	selp.b16 	%rs97, -3, 3, %p92;
	add.s16 	%rs24, %rs97, %rs5;
	setp.gt.s32 	%p93, %r302, 2;
	selp.b16 	%rs98, -3, 3, %p93;
	add.s16 	%rs25, %rs98, %rs7;
	setp.gt.s32 	%p94, %r301, 2;
	selp.b16 	%rs99, -3, 3, %p94;
	add.s16 	%rs26, %rs99, %rs9;
	setp.gt.s32 	%p95, %r300, 2;
	selp.b16 	%rs100, -3, 3, %p95;
	add.s16 	%rs27, %rs100, %rs11;
	cvt.s32.s16 	%r239, %rs23;
	cvt.s32.s16 	%r240, %rs24;
	mad.lo.s32 	%r241, %r239, 2531011, %r240;
	cvt.s32.s16 	%r242, %rs25;
	mad.lo.s32 	%r243, %r241, 2531011, %r242;
	cvt.s32.s16 	%r244, %rs26;
	mad.lo.s32 	%r245, %r243, 2531011, %r244;
	cvt.s32.s16 	%r246, %rs27;
	mad.lo.s32 	%r247, %r245, 2531011, %r246;
	mul.lo.s32 	%r248, %r247, 2531011;
	rem.u32 	%r308, %r248, %r51;
$L__BB1_24:
	cvta.to.global.u64 	%rd68, %rd21;
	mul.wide.s32 	%rd69, %r308, 4;
	add.s64 	%rd10, %rd68, %rd69;
	atom.relaxed.global.cas.b32 	%r66, [%rd10], -1, -2;
	setp.eq.s32 	%p96, %r66, -2;
	@%p96 bra 	$L__BB1_54;
	setp.ne.s32 	%p97, %r66, -1;
	@%p97 bra 	$L__BB1_49;
	add.s32 	%r249, %r50, 3;
	mul.lo.s32 	%r250, %r50, 5;
	add.s32 	%r251, %r250, 15;
	mul.wide.u32 	%rd70, %r251, 2;
	add.s64 	%rd71, %rd2, %rd70;
	st.global.u16 	[%rd71], %rs23;
	add.s32 	%r252, %r250, 16;
	mul.wide.u32 	%rd72, %r252, 2;
	add.s64 	%rd73, %rd2, %rd72;
	st.global.u16 	[%rd73], %rs24;
	st.global.u16 	[%rd73+2], %rs25;
	add.s32 	%r253, %r250, 18;
	mul.wide.u32 	%rd74, %r253, 2;
	add.s64 	%rd75, %rd2, %rd74;
	st.global.u16 	[%rd75], %rs26;
	st.global.u16 	[%rd75+2], %rs27;
	atom.global.exch.b32 	%r254, [%rd10], %r249;
$L__BB1_27:
	ld.local.f32 	%f129, [%rd1+12];
	st.global.u32 	[%rd5+24], %r308;
	st.global.f32 	[%rd5+28], %f129;
	setp.gt.s32 	%p104, %r304, 1;
	selp.b16 	%rs106, -2, 4, %p104;
	add.s16 	%rs28, %rs106, %rs3;
	setp.gt.s32 	%p105, %r303, 1;
	selp.b16 	%rs107, -2, 4, %p105;
	add.s16 	%rs29, %rs107, %rs5;
	setp.gt.s32 	%p106, %r302, 1;
	selp.b16 	%rs108, -2, 4, %p106;
	add.s16 	%rs30, %rs108, %rs7;
	setp.gt.s32 	%p107, %r301, 1;
	selp.b16 	%rs109, -2, 4, %p107;
	add.s16 	%rs31, %rs109, %rs9;
	setp.gt.s32 	%p108, %r300, 1;
	selp.b16 	%rs110, -2, 4, %p108;
	add.s16 	%rs32, %rs110, %rs11;
	cvt.s32.s16 	%r257, %rs28;
	cvt.s32.s16 	%r258, %rs29;
	mad.lo.s32 	%r259, %r257, 2531011, %r258;
	cvt.s32.s16 	%r260, %rs30;
	mad.lo.s32 	%r261, %r259, 2531011, %r260;
	cvt.s32.s16 	%r262, %rs31;
	mad.lo.s32 	%r263, %r261, 2531011, %r262;
	cvt.s32.s16 	%r264, %rs32;
	mad.lo.s32 	%r265, %r263, 2531011, %r264;
	mul.lo.s32 	%r266, %r265, 2531011;
	rem.u32 	%r309, %r266, %r51;
$L__BB1_28:
	cvta.to.global.u64 	%rd77, %rd21;
	mul.wide.s32 	%rd78, %r309, 4;
	add.s64 	%rd12, %rd77, %rd78;
	atom.relaxed.global.cas.b32 	%r70, [%rd12], -1, -2;
	setp.eq.s32 	%p109, %r70, -2;
	@%p109 bra 	$L__BB1_60;
	setp.ne.s32 	%p110, %r70, -1;
	@%p110 bra 	$L__BB1_55;
	add.s32 	%r267, %r50, 4;
	mul.lo.s32 	%r268, %r50, 5;
	add.s32 	%r269, %r268, 20;
	mul.wide.u32 	%rd79, %r269, 2;
	add.s64 	%rd80, %rd2, %rd79;
	st.global.u16 	[%rd80], %rs28;
	st.global.u16 	[%rd80+2], %rs29;
	add.s32 	%r270, %r268, 22;
	mul.wide.u32 	%rd81, %r270, 2;
	add.s64 	%rd82, %rd2, %rd81;
	st.global.u16 	[%rd82], %rs30;
	st.global.u16 	[%rd82+2], %rs31;
	add.s32 	%r271, %r268, 24;
	mul.wide.u32 	%rd83, %r271, 2;
	add.s64 	%rd84, %rd2, %rd83;
	st.global.u16 	[%rd84], %rs32;
	atom.global.exch.b32 	%r272, [%rd12], %r267;
$L__BB1_31:
	ld.local.f32 	%f130, [%rd1+16];
	st.global.u32 	[%rd5+32], %r309;
	st.global.f32 	[%rd5+36], %f130;
	setp.gt.s32 	%p117, %r304, 0;
	selp.b16 	%rs116, -1, 5, %p117;
	add.s16 	%rs33, %rs116, %rs3;
	setp.gt.s32 	%p118, %r303, 0;
	selp.b16 	%rs117, -1, 5, %p118;
	add.s16 	%rs34, %rs117, %rs5;
	setp.gt.s32 	%p119, %r302, 0;
	selp.b16 	%rs118, -1, 5, %p119;
	add.s16 	%rs35, %rs118, %rs7;
	setp.gt.s32 	%p120, %r301, 0;
	selp.b16 	%rs119, -1, 5, %p120;
	add.s16 	%rs36, %rs119, %rs9;
	setp.gt.s32 	%p121, %r300, 0;
	selp.b16 	%rs120, -1, 5, %p121;
	add.s16 	%rs37, %rs120, %rs11;
	cvt.s32.s16 	%r275, %rs33;
	cvt.s32.s16 	%r276, %rs34;
	mad.lo.s32 	%r277, %r275, 2531011, %r276;
	cvt.s32.s16 	%r278, %rs35;
	mad.lo.s32 	%r279, %r277, 2531011, %r278;
	cvt.s32.s16 	%r280, %rs36;
	mad.lo.s32 	%r281, %r279, 2531011, %r280;
	cvt.s32.s16 	%r282, %rs37;
	mad.lo.s32 	%r283, %r281, 2531011, %r282;
	mul.lo.s32 	%r284, %r283, 2531011;
	rem.u32 	%r310, %r284, %r51;
$L__BB1_32:
	cvta.to.global.u64 	%rd86, %rd21;
	mul.wide.s32 	%rd87, %r310, 4;
	add.s64 	%rd14, %rd86, %rd87;
	atom.relaxed.global.cas.b32 	%r74, [%rd14], -1, -2;
	setp.eq.s32 	%p122, %r74, -2;
	@%p122 bra 	$L__BB1_66;
	setp.ne.s32 	%p123, %r74, -1;
	@%p123 bra 	$L__BB1_61;
	add.s32 	%r285, %r50, 5;
	mul.lo.s32 	%r286, %r50, 5;
	add.s32 	%r287, %r286, 25;
	mul.wide.u32 	%rd88, %r287, 2;
	add.s64 	%rd89, %rd2, %rd88;
	st.global.u16 	[%rd89], %rs33;
	add.s32 	%r288, %r286, 26;
	mul.wide.u32 	%rd90, %r288, 2;
	add.s64 	%rd91, %rd2, %rd90;
	st.global.u16 	[%rd91], %rs34;
	st.global.u16 	[%rd91+2], %rs35;
	add.s32 	%r289, %r286, 28;
	mul.wide.u32 	%rd92, %r289, 2;
	add.s64 	%rd93, %rd2, %rd92;
	st.global.u16 	[%rd93], %rs36;
	st.global.u16 	[%rd93+2], %rs37;
	atom.global.exch.b32 	%r290, [%rd14], %r285;
$L__BB1_35:
	ld.local.f32 	%f131, [%rd1+20];
	st.global.u32 	[%rd5+40], %r310;
	st.global.f32 	[%rd5+44], %f131;
$L__BB1_36:
	ret;
$L__BB1_37:
	mul.lo.s32 	%r219, %r58, 5;
	mul.wide.s32 	%rd58, %r219, 2;
	add.s64 	%rd7, %rd2, %rd58;
	ld.global.u16 	%rs81, [%rd7];
	setp.ne.s16 	%p72, %rs81, %rs13;
	@%p72 bra 	$L__BB1_42;
	ld.global.u16 	%rs82, [%rd7+2];
	setp.ne.s16 	%p73, %rs82, %rs14;
	@%p73 bra 	$L__BB1_42;
	ld.global.u16 	%rs83, [%rd7+4];
	setp.ne.s16 	%p74, %rs83, %rs15;
	@%p74 bra 	$L__BB1_42;
	ld.global.u16 	%rs84, [%rd7+6];
	setp.ne.s16 	%p75, %rs84, %rs16;
	@%p75 bra 	$L__BB1_42;
	ld.global.u16 	%rs85, [%rd7+8];
	setp.eq.s16 	%p76, %rs85, %rs17;
	@%p76 bra 	$L__BB1_19;
$L__BB1_42:
	add.s32 	%r220, %r306, 1;
	setp.eq.s32 	%p77, %r220, %r51;
	selp.b32 	%r306, 0, %r220, %p77;
	bra.uni 	$L__BB1_16;
$L__BB1_43:
	mul.lo.s32 	%r237, %r62, 5;
	mul.wide.s32 	%rd67, %r237, 2;
	add.s64 	%rd9, %rd2, %rd67;
	ld.global.u16 	%rs91, [%rd9];
	setp.ne.s16 	%p85, %rs91, %rs18;
	@%p85 bra 	$L__BB1_48;
	ld.global.u16 	%rs92, [%rd9+2];
	setp.ne.s16 	%p86, %rs92, %rs19;
	@%p86 bra 	$L__BB1_48;
	ld.global.u16 	%rs93, [%rd9+4];
	setp.ne.s16 	%p87, %rs93, %rs20;
	@%p87 bra 	$L__BB1_48;
	ld.global.u16 	%rs94, [%rd9+6];
	setp.ne.s16 	%p88, %rs94, %rs21;
	@%p88 bra 	$L__BB1_48;
	ld.global.u16 	%rs95, [%rd9+8];
	setp.eq.s16 	%p89, %rs95, %rs22;
	@%p89 bra 	$L__BB1_23;
$L__BB1_48:
	add.s32 	%r238, %r307, 1;
	setp.eq.s32 	%p90, %r238, %r51;
	selp.b32 	%r307, 0, %r238, %p90;
	bra.uni 	$L__BB1_20;
$L__BB1_49:
	mul.lo.s32 	%r255, %r66, 5;
	mul.wide.s32 	%rd76, %r255, 2;
	add.s64 	%rd11, %rd2, %rd76;
	ld.global.u16 	%rs101, [%rd11];
	setp.ne.s16 	%p98, %rs101, %rs23;
	@%p98 bra 	$L__BB1_54;
	ld.global.u16 	%rs102, [%rd11+2];
	setp.ne.s16 	%p99, %rs102, %rs24;
	@%p99 bra 	$L__BB1_54;
	ld.global.u16 	%rs103, [%rd11+4];
	setp.ne.s16 	%p100, %rs103, %rs25;
	@%p100 bra 	$L__BB1_54;
	ld.global.u16 	%rs104, [%rd11+6];
	setp.ne.s16 	%p101, %rs104, %rs26;
	@%p101 bra 	$L__BB1_54;
	ld.global.u16 	%rs105, [%rd11+8];
	setp.eq.s16 	%p102, %rs105, %rs27;
	@%p102 bra 	$L__BB1_27;
$L__BB1_54:
	add.s32 	%r256, %r308, 1;
	setp.eq.s32 	%p103, %r256, %r51;
	selp.b32 	%r308, 0, %r256, %p103;
	bra.uni 	$L__BB1_24;
$L__BB1_55:
	mul.lo.s32 	%r273, %r70, 5;
	mul.wide.s32 	%rd85, %r273, 2;
	add.s64 	%rd13, %rd2, %rd85;
	ld.global.u16 	%rs111, [%rd13];
	setp.ne.s16 	%p111, %rs111, %rs28;
	@%p111 bra 	$L__BB1_60;
	ld.global.u16 	%rs112, [%rd13+2];
	setp.ne.s16 	%p112, %rs112, %rs29;
	@%p112 bra 	$L__BB1_60;
	ld.global.u16 	%rs113, [%rd13+4];
	setp.ne.s16 	%p113, %rs113, %rs30;
	@%p113 bra 	$L__BB1_60;
	ld.global.u16 	%rs114, [%rd13+6];
	setp.ne.s16 	%p114, %rs114, %rs31;
	@%p114 bra 	$L__BB1_60;
	ld.global.u16 	%rs115, [%rd13+8];
	setp.eq.s16 	%p115, %rs115, %rs32;
	@%p115 bra 	$L__BB1_31;
$L__BB1_60:
	add.s32 	%r274, %r309, 1;
	setp.eq.s32 	%p116, %r274, %r51;
	selp.b32 	%r309, 0, %r274, %p116;
	bra.uni 	$L__BB1_28;
$L__BB1_61:
	mul.lo.s32 	%r291, %r74, 5;
	mul.wide.s32 	%rd94, %r291, 2;
	add.s64 	%rd15, %rd2, %rd94;
	ld.global.u16 	%rs121, [%rd15];
	setp.ne.s16 	%p124, %rs121, %rs33;
	@%p124 bra 	$L__BB1_66;
	ld.global.u16 	%rs122, [%rd15+2];
	setp.ne.s16 	%p125, %rs122, %rs34;
	@%p125 bra 	$L__BB1_66;
	ld.global.u16 	%rs123, [%rd15+4];
	setp.ne.s16 	%p126, %rs123, %rs35;
	@%p126 bra 	$L__BB1_66;
	ld.global.u16 	%rs124, [%rd15+6];
	setp.ne.s16 	%p127, %rs124, %rs36;
	@%p127 bra 	$L__BB1_66;
	ld.global.u16 	%rs125, [%rd15+8];
	setp.eq.s16 	%p128, %rs125, %rs37;
	@%p128 bra 	$L__BB1_35;
$L__BB1_66:
	add.s32 	%r292, %r310, 1;
	setp.eq.s32 	%p129, %r292, %r51;
	selp.b32 	%r310, 0, %r292, %p129;
	bra.uni 	$L__BB1_32;

}
.entry _Z14cleanHashTableILi5ELi4EEvi12HashTableGPUIXT_EXT0_EE(
	.param .u32 _Z14cleanHashTableILi5ELi4EEvi12HashTableGPUIXT_EXT0_EE_param_0,
	.param .align 8 .b8 _Z14cleanHashTableILi5ELi4EEvi12HashTableGPUIXT_EXT0_EE_param_1[40]
)
{
	.reg .pred 	%p<10>;
	.reg .b16 	%rs<5>;
	.reg .b32 	%r<44>;
	.reg .b64 	%rd<17>;

	ld.param.u32 	%r1, [_Z14cleanHashTableILi5ELi4EEvi12HashTableGPUIXT_EXT0_EE_param_1];
	ld.param.u32 	%r15, [_Z14cleanHashTableILi5ELi4EEvi12HashTableGPUIXT_EXT0_EE_param_0];
	ld.param.u64 	%rd5, [_Z14cleanHashTableILi5ELi4EEvi12HashTableGPUIXT_EXT0_EE_param_1+24];
	ld.param.u64 	%rd6, [_Z14cleanHashTableILi5ELi4EEvi12HashTableGPUIXT_EXT0_EE_param_1+16];
	cvta.to.global.u64 	%rd1, %rd6;
	cvta.to.global.u64 	%rd2, %rd5;
	mov.u32 	%r16, %ctaid.y;
	mov.u32 	%r17, %nctaid.x;
	mov.u32 	%r18, %ctaid.x;
	mad.lo.s32 	%r19, %r16, %r17, %r18;
	mov.u32 	%r20, %ntid.x;
	mov.u32 	%r21, %ntid.y;
	mul.lo.s32 	%r22, %r21, %r20;
	mov.u32 	%r23, %tid.x;
	mad.lo.s32 	%r2, %r22, %r19, %r23;
	setp.ge.s32 	%p1, %r2, %r15;
	@%p1 bra 	$L__BB2_8;
	mul.wide.s32 	%rd7, %r2, 4;
	add.s64 	%rd3, %rd2, %rd7;
	ld.global.u32 	%r3, [%rd3];
	setp.lt.s32 	%p2, %r3, 0;
	@%p2 bra 	$L__BB2_8;
	mul.lo.s32 	%r25, %r3, 5;
	mul.wide.u32 	%rd8, %r25, 2;
	add.s64 	%rd4, %rd1, %rd8;
	ld.global.s16 	%r26, [%rd4];
	ld.global.s16 	%r27, [%rd4+2];
	mad.lo.s32 	%r28, %r26, 2531011, %r27;
	ld.global.s16 	%r29, [%rd4+4];
	mad.lo.s32 	%r30, %r28, 2531011, %r29;
	ld.global.s16 	%r31, [%rd4+6];
	mad.lo.s32 	%r32, %r30, 2531011, %r31;
	ld.global.s16 	%r33, [%rd4+8];
	mad.lo.s32 	%r34, %r32, 2531011, %r33;
	mul.lo.s32 	%r35, %r34, 2531011;
	shl.b32 	%r4, %r1, 1;
	rem.u32 	%r41, %r35, %r4;
	mul.wide.s32 	%rd9, %r41, 4;
	add.s64 	%rd10, %rd2, %rd9;
	ld.global.u32 	%r40, [%rd10];
	setp.eq.s32 	%p3, %r40, -1;
	mov.b32 	%r24, -1;
	mov.u32 	%r43, %r24;
	@%p3 bra 	$L__BB2_7;
$L__BB2_3:
	mul.lo.s32 	%r9, %r40, 5;
	mov.b32 	%r42, 0;
$L__BB2_4:
	add.s32 	%r37, %r9, %r42;
	mul.wide.s32 	%rd11, %r37, 2;
	add.s64 	%rd12, %rd1, %rd11;
	ld.global.u16 	%rs3, [%rd12];
	mul.wide.u32 	%rd13, %r42, 2;
	add.s64 	%rd14, %rd4, %rd13;
	ld.global.u16 	%rs4, [%rd14];
	setp.eq.s16 	%p4, %rs3, %rs4;
	add.s32 	%r11, %r42, 1;
	setp.lt.u32 	%p5, %r42, 4;
	and.pred  	%p6, %p5, %p4;
	mov.u32 	%r42, %r11;
	@%p6 bra 	$L__BB2_4;
	setp.eq.s16 	%p7, %rs3, %rs4;
	mov.u32 	%r43, %r40;
	@%p7 bra 	$L__BB2_7;
	add.s32 	%r39, %r41, 1;
	setp.eq.s32 	%p8, %r39, %r4;
	selp.b32 	%r41, 0, %r39, %p8;
	mul.wide.s32 	%rd15, %r41, 4;
	add.s64 	%rd16, %rd2, %rd15;
	ld.global.u32 	%r40, [%rd16];
	setp.ne.s32 	%p9, %r40, -1;
	mov.u32 	%r43, %r24;
	@%p9 bra 	$L__BB2_3;
$L__BB2_7:
	st.global.u32 	[%rd3], %r43;
$L__BB2_8:
	ret;

}
.entry _Z10splatCacheILi5ELi4EEviPKfP11MatrixEntry12HashTableGPUIXT_EXT0_EE(
	.param .u32 _Z10splatCacheILi5ELi4EEviPKfP11MatrixEntry12HashTableGPUIXT_EXT0_EE_param_0,
	.param .u64 .ptr .align 1 _Z10splatCacheILi5ELi4EEviPKfP11MatrixEntry12HashTableGPUIXT_EXT0_EE_param_1,
	.param .u64 .ptr .align 1 _Z10splatCacheILi5ELi4EEviPKfP11MatrixEntry12HashTableGPUIXT_EXT0_EE_param_2,
	.param .align 8 .b8 _Z10splatCacheILi5ELi4EEviPKfP11MatrixEntry12HashTableGPUIXT_EXT0_EE_param_3[40]
)
{
	.reg .pred 	%p<20>;
	.reg .b16 	%rs<9>;
	.reg .b32 	%r<65>;
	.reg .b32 	%f<64>;
	.reg .b64 	%rd<19>;
	// demoted variable
	.shared .align 4 .b8 _ZZ10splatCacheILi5ELi4EEviPKfP11MatrixEntry12HashTableGPUIXT_EXT0_EEE13sharedOffsets[1024];
	// demoted variable
	.shared .align 4 .b8 _ZZ10splatCacheILi5ELi4EEviPKfP11MatrixEntry12HashTableGPUIXT_EXT0_EEE12sharedValues[4096];
	ld.param.u64 	%rd6, [_Z10splatCacheILi5ELi4EEviPKfP11MatrixEntry12HashTableGPUIXT_EXT0_EE_param_3+24];
	ld.param.u64 	%rd4, [_Z10splatCacheILi5ELi4EEviPKfP11MatrixEntry12HashTableGPUIXT_EXT0_EE_param_3+8];
	ld.param.u32 	%r12, [_Z10splatCacheILi5ELi4EEviPKfP11MatrixEntry12HashTableGPUIXT_EXT0_EE_param_0];
	ld.param.u64 	%rd2, [_Z10splatCacheILi5ELi4EEviPKfP11MatrixEntry12HashTableGPUIXT_EXT0_EE_param_1];
	ld.param.u64 	%rd3, [_Z10splatCacheILi5ELi4EEviPKfP11MatrixEntry12HashTableGPUIXT_EXT0_EE_param_2];
	mov.u32 	%r1, %tid.x;
	mov.u32 	%r24, %ctaid.x;
	mov.u32 	%r25, %ntid.x;
	mad.lo.s32 	%r2, %r24, %r25, %r1;
	setp.ge.s32 	%p1, %r2, %r12;
	shl.b32 	%r26, %r1, 4;
	mov.u32 	%r27, _ZZ10splatCacheILi5ELi4EEviPKfP11MatrixEntry12HashTableGPUIXT_EXT0_EEE12sharedValues;
	add.s32 	%r3, %r27, %r26;
	@%p1 bra 	$L__BB3_2;
	cvta.to.global.u64 	%rd7, %rd2;
	cvta.to.global.u64 	%rd8, %rd6;
	cvta.to.global.u64 	%rd9, %rd3;
	mov.u32 	%r32, %ctaid.y;
	mad.lo.s32 	%r33, %r2, 6, %r32;
	mul.wide.s32 	%rd10, %r33, 8;
	add.s64 	%rd11, %rd9, %rd10;
	ld.global.u32 	%r34, [%rd11];
	ld.global.f32 	%f1, [%rd11+4];
	mul.wide.s32 	%rd12, %r34, 4;
	add.s64 	%rd13, %rd8, %rd12;
	ld.global.u32 	%r35, [%rd13];
	st.global.u32 	[%rd11], %r35;
	shl.b32 	%r63, %r35, 2;
	shl.b32 	%r36, %r1, 2;
	mov.u32 	%r37, _ZZ10splatCacheILi5ELi4EEviPKfP11MatrixEntry12HashTableGPUIXT_EXT0_EEE13sharedOffsets;
	add.s32 	%r38, %r37, %r36;
	st.shared.u32 	[%r38], %r63;
	mul.lo.s32 	%r39, %r2, 3;
	mul.wide.s32 	%rd14, %r39, 4;
	add.s64 	%rd15, %rd7, %rd14;
	ld.global.f32 	%f2, [%rd15];
	mul.f32 	%f3, %f1, %f2;
	st.shared.f32 	[%r3], %f3;
	ld.global.f32 	%f4, [%rd15+4];
	mul.f32 	%f5, %f1, %f4;
	st.shared.f32 	[%r3+4], %f5;
	ld.global.f32 	%f6, [%rd15+8];
	mul.f32 	%f7, %f1, %f6;
	st.shared.f32 	[%r3+8], %f7;
	st.shared.f32 	[%r3+12], %f1;
	bra.uni 	$L__BB3_3;
$L__BB3_2:
	shl.b32 	%r29, %r1, 2;
	mov.u32 	%r30, _ZZ10splatCacheILi5ELi4EEviPKfP11MatrixEntry12HashTableGPUIXT_EXT0_EEE13sharedOffsets;
	add.s32 	%r31, %r30, %r29;
	mov.b32 	%r63, -1;
	st.shared.u32 	[%r31], %r63;
$L__BB3_3:
	setp.ge.s32 	%p2, %r2, %r12;
	bar.sync 	0;
	@%p2 bra 	$L__BB3_27;
	mov.b32 	%r64, 0;
	mov.u32 	%r42, _ZZ10splatCacheILi5ELi4EEviPKfP11MatrixEntry12HashTableGPUIXT_EXT0_EEE13sharedOffsets;
$L__BB3_5:
	setp.ge.u32 	%p3, %r64, %r1;
	shl.b32 	%r41, %r64, 2;
	add.s32 	%r7, %r42, %r41;
	@%p3 bra 	$L__BB3_7;
	ld.shared.u32 	%r47, [%r7];
	setp.eq.s32 	%p6, %r63, %r47;
	@%p6 bra 	$L__BB3_27;
	bra.uni 	$L__BB3_10;
$L__BB3_7:
	setp.le.u32 	%p4, %r64, %r1;
	@%p4 bra 	$L__BB3_10;
	ld.shared.u32 	%r43, [%r7];
	setp.ne.s32 	%p5, %r63, %r43;
	@%p5 bra 	$L__BB3_10;
	shl.b32 	%r44, %r64, 4;
	add.s32 	%r46, %r27, %r44;
	ld.shared.f32 	%f8, [%r46];
	ld.shared.f32 	%f9, [%r3];
	add.f32 	%f10, %f8, %f9;
	st.shared.f32 	[%r3], %f10;
	ld.shared.f32 	%f11, [%r46+4];
	ld.shared.f32 	%f12, [%r3+4];
	add.f32 	%f13, %f11, %f12;
	st.shared.f32 	[%r3+4], %f13;
	ld.shared.f32 	%f14, [%r46+8];
	ld.shared.f32 	%f15, [%r3+8];
	add.f32 	%f16, %f14, %f15;
	st.shared.f32 	[%r3+8], %f16;
	ld.shared.f32 	%f17, [%r46+12];
	ld.shared.f32 	%f18, [%r3+12];
	add.f32 	%f19, %f17, %f18;
	st.shared.f32 	[%r3+12], %f19;
$L__BB3_10:
	add.s32 	%r8, %r64, 1;
	setp.lt.u32 	%p7, %r8, %r1;
	@%p7 bra 	$L__BB3_14;
	setp.lt.u32 	%p8, %r64, %r1;
	@%p8 bra 	$L__BB3_15;
	ld.shared.u32 	%r48, [%r7+4];
	setp.ne.s32 	%p9, %r63, %r48;
	@%p9 bra 	$L__BB3_15;
	shl.b32 	%r49, %r8, 4;
	add.s32 	%r51, %r27, %r49;
	ld.shared.f32 	%f20, [%r51];
	ld.shared.f32 	%f21, [%r3];
	add.f32 	%f22, %f20, %f21;
	st.shared.f32 	[%r3], %f22;
	ld.shared.f32 	%f23, [%r51+4];
	ld.shared.f32 	%f24, [%r3+4];
	add.f32 	%f25, %f23, %f24;
	st.shared.f32 	[%r3+4], %f25;
	ld.shared.f32 	%f26, [%r51+8];
	ld.shared.f32 	%f27, [%r3+8];
	add.f32 	%f28, %f26, %f27;
	st.shared.f32 	[%r3+8], %f28;
	ld.shared.f32 	%f29, [%r51+12];
	ld.shared.f32 	%f30, [%r3+12];
	add.f32 	%f31, %f29, %f30;
	st.shared.f32 	[%r3+12], %f31;
	bra.uni 	$L__BB3_15;
$L__BB3_14:
	ld.shared.u32 	%r52, [%r7+4];
	setp.eq.s32 	%p10, %r63, %r52;
	@%p10 bra 	$L__BB3_27;
$L__BB3_15:
	add.s32 	%r9, %r64, 2;
	setp.lt.u32 	%p11, %r9, %r1;
	@%p11 bra 	$L__BB3_19;
	setp.le.u32 	%p12, %r9, %r1;
	@%p12 bra 	$L__BB3_20;
	ld.shared.u32 	%r53, [%r7+8];
	setp.ne.s32 	%p13, %r63, %r53;
	@%p13 bra 	$L__BB3_20;
	shl.b32 	%r54, %r9, 4;
	add.s32 	%r56, %r27, %r54;
	ld.shared.f32 	%f32, [%r56];
	ld.shared.f32 	%f33, [%r3];
	add.f32 	%f34, %f32, %f33;
	st.shared.f32 	[%r3], %f34;
	ld.shared.f32 	%f35, [%r56+4];
	ld.shared.f32 	%f36, [%r3+4];
	add.f32 	%f37, %f35, %f36;
	st.shared.f32 	[%r3+4], %f37;
	ld.shared.f32 	%f38, [%r56+8];
	ld.shared.f32 	%f39, [%r3+8];
	add.f32 	%f40, %f38, %f39;
	st.shared.f32 	[%r3+8], %f40;
	ld.shared.f32 	%f41, [%r56+12];
	ld.shared.f32 	%f42, [%r3+12];
	add.f32 	%f43, %f41, %f42;
	st.shared.f32 	[%r3+12], %f43;
	bra.uni 	$L__BB3_20;
$L__BB3_19:
	ld.shared.u32 	%r57, [%r7+8];
	setp.eq.s32 	%p14, %r63, %r57;
	@%p14 bra 	$L__BB3_27;
$L__BB3_20:
	add.s32 	%r10, %r64, 3;
	setp.lt.u32 	%p15, %r10, %r1;
	@%p15 bra 	$L__BB3_24;
	setp.le.u32 	%p16, %r10, %r1;
	@%p16 bra 	$L__BB3_25;
	ld.shared.u32 	%r58, [%r7+12];
	setp.ne.s32 	%p17, %r63, %r58;
	@%p17 bra 	$L__BB3_25;
	shl.b32 	%r59, %r10, 4;
	add.s32 	%r61, %r27, %r59;
	ld.shared.f32 	%f44, [%r61];
	ld.shared.f32 	%f45, [%r3];
	add.f32 	%f46, %f44, %f45;
	st.shared.f32 	[%r3], %f46;
	ld.shared.f32 	%f47, [%r61+4];
	ld.shared.f32 	%f48, [%r3+4];
	add.f32 	%f49, %f47, %f48;
	st.shared.f32 	[%r3+4], %f49;
	ld.shared.f32 	%f50, [%r61+8];
	ld.shared.f32 	%f51, [%r3+8];
	add.f32 	%f52, %f50, %f51;
	st.shared.f32 	[%r3+8], %f52;
	ld.shared.f32 	%f53, [%r61+12];
	ld.shared.f32 	%f54, [%r3+12];
	add.f32 	%f55, %f53, %f54;
	st.shared.f32 	[%r3+12], %f55;
	bra.uni 	$L__BB3_25;
$L__BB3_24:
	ld.shared.u32 	%r62, [%r7+12];
	setp.eq.s32 	%p18, %r63, %r62;
	@%p18 bra 	$L__BB3_27;
$L__BB3_25:
	add.s32 	%r64, %r64, 4;
	setp.ne.s32 	%p19, %r64, 256;
	@%p19 bra 	$L__BB3_5;
	cvta.to.global.u64 	%rd16, %rd4;
	mul.wide.s32 	%rd17, %r63, 4;
	add.s64 	%rd18, %rd16, %rd17;
	ld.shared.f32 	%f56, [%r3];
	atom.global.add.f32 	%f57, [%rd18], %f56;
	ld.shared.f32 	%f58, [%r3+4];
	atom.global.add.f32 	%f59, [%rd18+4], %f58;
	ld.shared.f32 	%f60, [%r3+8];
	atom.global.add.f32 	%f61, [%rd18+8], %f60;
	ld.shared.f32 	%f62, [%r3+12];
	atom.global.add.f32 	%f63, [%rd18+12], %f62;
$L__BB3_27:
	ret;

}
.entry _Z4blurILi5ELi4EEviPfP11MatrixEntryi12HashTableGPUIXT_EXT0_EE(
	.param .u32 _Z4blurILi5ELi4EEviPfP11MatrixEntryi12HashTableGPUIXT_EXT0_EE_param_0,
	.param .u64 .ptr .align 1 _Z4blurILi5ELi4EEviPfP11MatrixEntryi12HashTableGPUIXT_EXT0_EE_param_1,
	.param .u64 .ptr .align 1 _Z4blurILi5ELi4EEviPfP11MatrixEntryi12HashTableGPUIXT_EXT0_EE_param_2,
	.param .u32 _Z4blurILi5ELi4EEviPfP11MatrixEntryi12HashTableGPUIXT_EXT0_EE_param_3,
	.param .align 8 .b8 _Z4blurILi5ELi4EEviPfP11MatrixEntryi12HashTableGPUIXT_EXT0_EE_param_4[40]
)
{
	.local .align 4 .b8 	__local_depot4[40];
	.reg .b64 	%SP;
	.reg .b64 	%SPL;
	.reg .pred 	%p<21>;
	.reg .b16 	%rs<48>;
	.reg .b32 	%r<86>;
	.reg .b32 	%f<29>;
	.reg .b64 	%rd<75>;

	mov.u64 	%SPL, __local_depot4;
	cvta.local.u64 	%SP, %SPL;
	ld.param.u64 	%rd24, [_Z4blurILi5ELi4EEviPfP11MatrixEntryi12HashTableGPUIXT_EXT0_EE_param_4+8];
	ld.param.u32 	%r18, [_Z4blurILi5ELi4EEviPfP11MatrixEntryi12HashTableGPUIXT_EXT0_EE_param_4];
	ld.param.u32 	%r29, [_Z4blurILi5ELi4EEviPfP11MatrixEntryi12HashTableGPUIXT_EXT0_EE_param_0];
	ld.param.u64 	%rd26, [_Z4blurILi5ELi4EEviPfP11MatrixEntryi12HashTableGPUIXT_EXT0_EE_param_4+24];
	ld.param.u64 	%rd25, [_Z4blurILi5ELi4EEviPfP11MatrixEntryi12HashTableGPUIXT_EXT0_EE_param_4+16];
	ld.param.u64 	%rd23, [_Z4blurILi5ELi4EEviPfP11MatrixEntryi12HashTableGPUIXT_EXT0_EE_param_2];
	ld.param.u32 	%r17, [_Z4blurILi5ELi4EEviPfP11MatrixEntryi12HashTableGPUIXT_EXT0_EE_param_3];
	add.u64 	%rd1, %SPL, 12;
	cvta.to.global.u64 	%rd3, %rd25;
	cvta.to.global.u64 	%rd4, %rd26;
	mov.u32 	%r30, %ctaid.y;
	mov.u32 	%r31, %nctaid.x;
	mov.u32 	%r32, %ctaid.x;
	mad.lo.s32 	%r33, %r30, %r31, %r32;
	mov.u32 	%r34, %ntid.x;
	mov.u32 	%r35, %ntid.y;
	mul.lo.s32 	%r36, %r35, %r34;
	mov.u32 	%r37, %tid.x;
	mad.lo.s32 	%r1, %r36, %r33, %r37;
	setp.ge.s32 	%p1, %r1, %r29;
	@%p1 bra 	$L__BB4_21;
	cvta.to.global.u64 	%rd28, %rd23;
	mul.wide.s32 	%rd29, %r1, 8;
	add.s64 	%rd30, %rd28, %rd29;
	ld.global.u32 	%r38, [%rd30];
	setp.ne.s32 	%p2, %r38, %r1;
	@%p2 bra 	$L__BB4_21;
	add.u64 	%rd32, %SPL, 0;
	mul.lo.s32 	%r40, %r1, 5;
	mul.wide.s32 	%rd33, %r40, 2;
	add.s64 	%rd34, %rd3, %rd33;
	ld.global.u16 	%rs19, [%rd34];
	add.s16 	%rs20, %rs19, 1;
	add.s16 	%rs21, %rs19, -1;
	ld.global.u16 	%rs22, [%rd34+2];
	add.s16 	%rs23, %rs22, 1;
	mov.b32 	%r41, {%rs20, %rs23};
	st.local.u32 	[%rd32], %r41;
	add.s16 	%rs24, %rs22, -1;
	mov.b32 	%r42, {%rs21, %rs24};
	st.local.u32 	[%rd1], %r42;
	ld.global.u16 	%rs25, [%rd34+4];
	add.s16 	%rs26, %rs25, 1;
	add.s16 	%rs27, %rs25, -1;
	ld.global.u16 	%rs28, [%rd34+6];
	add.s16 	%rs29, %rs28, 1;
	mov.b32 	%r43, {%rs26, %rs29};
	st.local.u32 	[%rd32+4], %r43;
	add.s16 	%rs30, %rs28, -1;
	mov.b32 	%r44, {%rs27, %rs30};
	st.local.u32 	[%rd1+4], %r44;
	ld.global.u16 	%rs31, [%rd34+8];
	add.s16 	%rs32, %rs31, 1;
	st.local.u16 	[%rd32+8], %rs32;
	add.s16 	%rs33, %rs31, -1;
	st.local.u16 	[%rd1+8], %rs33;
	mul.wide.s32 	%rd35, %r17, 2;
	add.s64 	%rd36, %rd32, %rd35;
	ld.local.u16 	%rs34, [%rd36];
	add.s16 	%rs35, %rs34, -6;
	st.local.u16 	[%rd36], %rs35;
	add.s64 	%rd37, %rd1, %rd35;
	ld.local.u16 	%rs36, [%rd37];
	add.s16 	%rs37, %rs36, 6;
	st.local.u16 	[%rd37], %rs37;
	ld.local.u32 	%r45, [%rd32];
	mov.b32 	{%rs1, %rs2}, %r45;
	cvt.s32.s16 	%r46, %r45;
	cvt.s32.s16 	%r47, %rs2;
	mad.lo.s32 	%r48, %r46, 2531011, %r47;
	ld.local.u32 	%r49, [%rd32+4];
	mov.b32 	{%rs3, %rs4}, %r49;
	cvt.s32.s16 	%r50, %r49;
	mad.lo.s32 	%r51, %r48, 2531011, %r50;
	cvt.s32.s16 	%r52, %rs4;
	mad.lo.s32 	%r53, %r51, 2531011, %r52;
	ld.local.u16 	%rs5, [%rd32+8];
	cvt.s32.s16 	%r54, %rs5;
	mad.lo.s32 	%r55, %r53, 2531011, %r54;
	mul.lo.s32 	%r56, %r55, 2531011;
	shl.b32 	%r2, %r18, 1;
	rem.u32 	%r81, %r56, %r2;
	mul.wide.s32 	%rd38, %r81, 4;
	add.s64 	%rd39, %rd4, %rd38;
	ld.global.u32 	%r80, [%rd39];
	setp.eq.s32 	%p3, %r80, -1;
	mov.b32 	%r39, -1;
	mov.u32 	%r82, %r39;
	@%p3 bra 	$L__BB4_9;
$L__BB4_3:
	mul.lo.s32 	%r57, %r80, 5;
	mul.wide.s32 	%rd40, %r57, 2;
	add.s64 	%rd5, %rd3, %rd40;
	ld.global.u16 	%rs38, [%rd5];
	setp.ne.s16 	%p4, %rs38, %rs1;
	@%p4 bra 	$L__BB4_8;
	ld.global.u16 	%rs39, [%rd5+2];
	setp.ne.s16 	%p5, %rs39, %rs2;
	@%p5 bra 	$L__BB4_8;
	ld.global.u16 	%rs40, [%rd5+4];
	setp.ne.s16 	%p6, %rs40, %rs3;
	@%p6 bra 	$L__BB4_8;
	ld.global.u16 	%rs41, [%rd5+6];
	setp.ne.s16 	%p7, %rs41, %rs4;
	@%p7 bra 	$L__BB4_8;
	ld.global.u16 	%rs42, [%rd5+8];
	setp.eq.s16 	%p8, %rs42, %rs5;
	mov.u32 	%r82, %r80;
	@%p8 bra 	$L__BB4_9;
$L__BB4_8:
	add.s32 	%r59, %r81, 1;
	setp.eq.s32 	%p9, %r59, %r2;
	selp.b32 	%r81, 0, %r59, %p9;
	mul.wide.s32 	%rd41, %r81, 4;
	add.s64 	%rd42, %rd4, %rd41;
	ld.global.u32 	%r80, [%rd42];
	setp.ne.s32 	%p10, %r80, -1;
	mov.u32 	%r82, %r39;
	@%p10 bra 	$L__BB4_3;
$L__BB4_9:
	ld.local.u32 	%r61, [%rd1];
	mov.b32 	{%rs6, %rs7}, %r61;
	cvt.s32.s16 	%r62, %r61;
	cvt.s32.s16 	%r63, %rs7;
	mad.lo.s32 	%r64, %r62, 2531011, %r63;
	ld.local.u32 	%r65, [%rd1+4];
	mov.b32 	{%rs8, %rs9}, %r65;
	cvt.s32.s16 	%r66, %r65;
	mad.lo.s32 	%r67, %r64, 2531011, %r66;
	cvt.s32.s16 	%r68, %rs9;
	mad.lo.s32 	%r69, %r67, 2531011, %r68;
	ld.local.u16 	%rs10, [%rd1+8];
	cvt.s32.s16 	%r70, %rs10;
	mad.lo.s32 	%r71, %r69, 2531011, %r70;
	mul.lo.s32 	%r72, %r71, 2531011;
	rem.u32 	%r84, %r72, %r2;
	mul.wide.s32 	%rd43, %r84, 4;
	add.s64 	%rd44, %rd4, %rd43;
	ld.global.u32 	%r83, [%rd44];
	setp.eq.s32 	%p11, %r83, -1;
	mov.b32 	%r60, -1;
	mov.u32 	%r85, %r60;
	@%p11 bra 	$L__BB4_16;
$L__BB4_10:
	mul.lo.s32 	%r73, %r83, 5;
	mul.wide.s32 	%rd45, %r73, 2;
	add.s64 	%rd6, %rd3, %rd45;
	ld.global.u16 	%rs43, [%rd6];
	setp.ne.s16 	%p12, %rs43, %rs6;
	@%p12 bra 	$L__BB4_15;
	ld.global.u16 	%rs44, [%rd6+2];
	setp.ne.s16 	%p13, %rs44, %rs7;
	@%p13 bra 	$L__BB4_15;
	ld.global.u16 	%rs45, [%rd6+4];
	setp.ne.s16 	%p14, %rs45, %rs8;
	@%p14 bra 	$L__BB4_15;
	ld.global.u16 	%rs46, [%rd6+6];
	setp.ne.s16 	%p15, %rs46, %rs9;
	@%p15 bra 	$L__BB4_15;
	ld.global.u16 	%rs47, [%rd6+8];
	setp.eq.s16 	%p16, %rs47, %rs10;
	mov.u32 	%r85, %r83;
	@%p16 bra 	$L__BB4_16;
$L__BB4_15:
	add.s32 	%r75, %r84, 1;
	setp.eq.s32 	%p17, %r75, %r2;
	selp.b32 	%r84, 0, %r75, %p17;
	mul.wide.s32 	%rd46, %r84, 4;
	add.s64 	%rd47, %rd4, %rd46;
	ld.global.u32 	%r83, [%rd47];
	setp.ne.s32 	%p18, %r83, -1;
	mov.u32 	%r85, %r60;
	@%p18 bra 	$L__BB4_10;
$L__BB4_16:
	add.u64 	%rd71, %SP, 24;
	cvta.to.local.u64 	%rd52, %rd71;
	mov.b32 	%r76, 0;
	st.local.u32 	[%rd52], %r76;
	add.u64 	%rd72, %SP, 28;
	cvta.to.local.u64 	%rd53, %rd72;
	st.local.u32 	[%rd53], %r76;
	add.u64 	%rd73, %SP, 32;
	cvta.to.local.u64 	%rd54, %rd73;
	st.local.u32 	[%rd54], %r76;
	add.u64 	%rd74, %SP, 36;
	cvta.to.local.u64 	%rd55, %rd74;
	st.local.u32 	[%rd55], %r76;
	setp.lt.s32 	%p19, %r82, 0;
	mov.u64 	%rd68, %rd72;
	mov.u64 	%rd69, %rd73;
	mov.u64 	%rd70, %rd74;
	@%p19 bra 	$L__BB4_18;
	shl.b32 	%r77, %r82, 2;
	mul.wide.u32 	%rd56, %r77, 4;
	add.s64 	%rd71, %rd24, %rd56;
	add.s64 	%rd70, %rd71, 12;
	add.s64 	%rd69, %rd71, 8;
	add.s64 	%rd68, %rd71, 4;
$L__BB4_18:
	cvta.to.global.u64 	%rd15, %rd24;
	setp.lt.s32 	%p20, %r85, 0;
	mov.f32 	%f28, 0f00000000;
	@%p20 bra 	$L__BB4_20;
	shl.b32 	%r78, %r85, 2;
	mul.wide.u32 	%rd60, %r78, 4;
	add.s64 	%rd61, %rd15, %rd60;
	add.s64 	%rd62, %rd24, %rd60;
	add.s64 	%rd74, %rd62, 12;
	add.s64 	%rd73, %rd62, 8;
	add.s64 	%rd72, %rd62, 4;
	ld.global.f32 	%f4, [%rd61];
	mul.f32 	%f28, %f4, 0f3E800000;
$L__BB4_20:
	ld.param.u64 	%rd67, [_Z4blurILi5ELi4EEviPfP11MatrixEntryi12HashTableGPUIXT_EXT0_EE_param_1];
	shl.b32 	%r79, %r1, 2;
	ld.f32 	%f5, [%rd71];
	mul.wide.s32 	%rd63, %r79, 4;
	add.s64 	%rd64, %rd15, %rd63;
	ld.global.f32 	%f6, [%rd64];
	mul.f32 	%f7, %f6, 0f3F000000;
	fma.rn.f32 	%f8, %f5, 0f3E800000, %f7;
	add.f32 	%f9, %f8, %f28;
	cvta.to.global.u64 	%rd65, %rd67;
	add.s64 	%rd66, %rd65, %rd63;
	st.global.f32 	[%rd66], %f9;
	ld.f32 	%f10, [%rd68];
	ld.global.f32 	%f11, [%rd64+4];
	mul.f32 	%f12, %f11, 0f3F000000;
	fma.rn.f32 	%f13, %f10, 0f3E800000, %f12;
	ld.f32 	%f14, [%rd72];
	fma.rn.f32 	%f15, %f14, 0f3E800000, %f13;
	st.global.f32 	[%rd66+4], %f15;
	ld.f32 	%f16, [%rd69];
	ld.global.f32 	%f17, [%rd64+8];
	mul.f32 	%f18, %f17, 0f3F000000;
	fma.rn.f32 	%f19, %f16, 0f3E800000, %f18;
	ld.f32 	%f20, [%rd73];
	fma.rn.f32 	%f21, %f20, 0f3E800000, %f19;
	st.global.f32 	[%rd66+8], %f21;
	ld.f32 	%f22, [%rd70];
	ld.global.f32 	%f23, [%rd64+12];
	mul.f32 	%f24, %f23, 0f3F000000;
	fma.rn.f32 	%f25, %f22, 0f3E800000, %f24;
	ld.f32 	%f26, [%rd74];
	fma.rn.f32 	%f27, %f26, 0f3E800000, %f25;
	st.global.f32 	[%rd66+12], %f27;
$L__BB4_21:
	ret;

}
.entry _Z5sliceILi5ELi4EEviPfP11MatrixEntry12HashTableGPUIXT_EXT0_EE(
	.param .u32 _Z5sliceILi5ELi4EEviPfP11MatrixEntry12HashTableGPUIXT_EXT0_EE_param_0,
	.param .u64 .ptr .align 1 _Z5sliceILi5ELi4EEviPfP11MatrixEntry12HashTableGPUIXT_EXT0_EE_param_1,
	.param .u64 .ptr .align 1 _Z5sliceILi5ELi4EEviPfP11MatrixEntry12HashTableGPUIXT_EXT0_EE_param_2,
	.param .align 8 .b8 _Z5sliceILi5ELi4EEviPfP11MatrixEntry12HashTableGPUIXT_EXT0_EE_param_3[40]
)
{
	.reg .pred 	%p<2>;
	.reg .b16 	%rs<9>;
	.reg .b32 	%r<31>;
	.reg .b32 	%f<59>;
	.reg .b64 	%rd<25>;

	ld.param.u64 	%rd3, [_Z5sliceILi5ELi4EEviPfP11MatrixEntry12HashTableGPUIXT_EXT0_EE_param_3+8];
	ld.param.u32 	%r13, [_Z5sliceILi5ELi4EEviPfP11MatrixEntry12HashTableGPUIXT_EXT0_EE_param_0];
	ld.param.u64 	%rd1, [_Z5sliceILi5ELi4EEviPfP11MatrixEntry12HashTableGPUIXT_EXT0_EE_param_1];
	ld.param.u64 	%rd2, [_Z5sliceILi5ELi4EEviPfP11MatrixEntry12HashTableGPUIXT_EXT0_EE_param_2];
	mov.u32 	%r14, %tid.x;
	mov.u32 	%r15, %ctaid.x;
	mov.u32 	%r16, %ntid.x;
	mad.lo.s32 	%r1, %r15, %r16, %r14;
	setp.ge.s32 	%p1, %r1, %r13;
	@%p1 bra 	$L__BB5_2;
	cvta.to.global.u64 	%rd6, %rd3;
	cvta.to.global.u64 	%rd7, %rd1;
	cvta.to.global.u64 	%rd8, %rd2;
	mul.lo.s32 	%r17, %r1, 6;
	mul.wide.s32 	%rd9, %r17, 8;
	add.s64 	%rd10, %rd8, %rd9;
	ld.global.u32 	%r18, [%rd10];
	shl.b32 	%r19, %r18, 2;
	mul.wide.s32 	%rd11, %r19, 4;
	add.s64 	%rd12, %rd6, %rd11;
	ld.global.f32 	%f1, [%rd10+4];
	ld.global.f32 	%f2, [%rd12];
	fma.rn.f32 	%f3, %f1, %f2, 0f00000000;
	ld.global.f32 	%f4, [%rd12+4];
	fma.rn.f32 	%f5, %f1, %f4, 0f00000000;
	ld.global.f32 	%f6, [%rd12+8];
	fma.rn.f32 	%f7, %f1, %f6, 0f00000000;
	ld.global.f32 	%f8, [%rd12+12];
	ld.global.u32 	%r20, [%rd10+8];
	shl.b32 	%r21, %r20, 2;
	mul.wide.s32 	%rd13, %r21, 4;
	add.s64 	%rd14, %rd6, %rd13;
	ld.global.f32 	%f9, [%rd10+12];
	fma.rn.f32 	%f10, %f1, %f8, 0f00000000;
	ld.global.f32 	%f11, [%rd14];
	fma.rn.f32 	%f12, %f9, %f11, %f3;
	ld.global.f32 	%f13, [%rd14+4];
	fma.rn.f32 	%f14, %f9, %f13, %f5;
	ld.global.f32 	%f15, [%rd14+8];
	fma.rn.f32 	%f16, %f9, %f15, %f7;
	ld.global.f32 	%f17, [%rd14+12];
	fma.rn.f32 	%f18, %f9, %f17, %f10;
	ld.global.u32 	%r22, [%rd10+16];
	shl.b32 	%r23, %r22, 2;
	mul.wide.s32 	%rd15, %r23, 4;
	add.s64 	%rd16, %rd6, %rd15;
	ld.global.f32 	%f19, [%rd10+20];
	ld.global.f32 	%f20, [%rd16];
	fma.rn.f32 	%f21, %f19, %f20, %f12;
	ld.global.f32 	%f22, [%rd16+4];
	fma.rn.f32 	%f23, %f19, %f22, %f14;
	ld.global.f32 	%f24, [%rd16+8];
	fma.rn.f32 	%f25, %f19, %f24, %f16;
	ld.global.f32 	%f26, [%rd16+12];
	fma.rn.f32 	%f27, %f19, %f26, %f18;
	ld.global.u32 	%r24, [%rd10+24];
	shl.b32 	%r25, %r24, 2;
	mul.wide.s32 	%rd17, %r25, 4;
	add.s64 	%rd18, %rd6, %rd17;
	ld.global.f32 	%f28, [%rd10+28];
	ld.global.f32 	%f29, [%rd18];
	fma.rn.f32 	%f30, %f28, %f29, %f21;
	ld.global.f32 	%f31, [%rd18+4];
	fma.rn.f32 	%f32, %f28, %f31, %f23;
	ld.global.f32 	%f33, [%rd18+8];
	fma.rn.f32 	%f34, %f28, %f33, %f25;
	ld.global.f32 	%f35, [%rd18+12];
	fma.rn.f32 	%f36, %f28, %f35, %f27;
	ld.global.u32 	%r26, [%rd10+32];
	shl.b32 	%r27, %r26, 2;
	mul.wide.s32 	%rd19, %r27, 4;
	add.s64 	%rd20, %rd6, %rd19;
	ld.global.f32 	%f37, [%rd10+36];
	ld.global.f32 	%f38, [%rd20];
	fma.rn.f32 	%f39, %f37, %f38, %f30;
	ld.global.f32 	%f40, [%rd20+4];
	fma.rn.f32 	%f41, %f37, %f40, %f32;
	ld.global.f32 	%f42, [%rd20+8];
	fma.rn.f32 	%f43, %f37, %f42, %f34;
	ld.global.f32 	%f44, [%rd20+12];
	fma.rn.f32 	%f45, %f37, %f44, %f36;
	ld.global.u32 	%r28, [%rd10+40];
	shl.b32 	%r29, %r28, 2;
	mul.wide.s32 	%rd21, %r29, 4;
	add.s64 	%rd22, %rd6, %rd21;
	ld.global.f32 	%f46, [%rd10+44];
	ld.global.f32 	%f47, [%rd22];
	fma.rn.f32 	%f48, %f46, %f47, %f39;
	ld.global.f32 	%f49, [%rd22+4];
	fma.rn.f32 	%f50, %f46, %f49, %f41;
	ld.global.f32 	%f51, [%rd22+8];
	fma.rn.f32 	%f52, %f46, %f51, %f43;
	ld.global.f32 	%f53, [%rd22+12];
	fma.rn.f32 	%f54, %f46, %f53, %f45;
	mul.lo.s32 	%r30, %r1, 3;
	rcp.rn.f32 	%f55, %f54;
	mul.f32 	%f56, %f55, %f48;
	mul.wide.s32 	%rd23, %r30, 4;
	add.s64 	%rd24, %rd7, %rd23;
	st.global.f32 	[%rd24], %f56;
	mul.f32 	%f57, %f55, %f50;
	st.global.f32 	[%rd24+4], %f57;
	mul.f32 	%f58, %f55, %f52;
	st.global.f32 	[%rd24+8], %f58;
$L__BB5_2:
	ret;

}


// ===== COMPILED SASS (sm_100) =====

	.target	sm_100

	.elftype	@"ET_EXEC"


//--------------------- .note.nv.tkinfo           --------------------------
	.section	.note.nv.tkinfo,"",@"SHT_NOTE"
	.sectionflags	@"SHF_NOTE_NV_TKINFO"
	.tkinfo
        /*0018*/ 	.word	0x00000002
        /*0030*/ 	.string	""
        /*0030*/ 	.string	"ptxas"
        /*0030*/ 	.string	"Cuda compilation tools, release 13.0, V13.0.88"
        /*0030*/ 	.string	"Build cuda_13.0.r13.0/compiler.36424714_0"
        /*0030*/ 	.string	"-arch sm_100 -m 64 "



//--------------------- .note.nv.cuinfo           --------------------------
	.section	.note.nv.cuinfo,"",@"SHT_NOTE"
	.sectionflags	@"SHF_NOTE_NV_CUINFO"
        /*0018*/ 	.short	0x0002
        /*001a*/ 	.short	0x0064
        /*001c*/ 	.short	0x0082
	.zero		2


//--------------------- .nv.info                  --------------------------
	.section	.nv.info,"",@"SHT_CUDA_INFO"
	.align	4


	//----- nvinfo : EIATTR_REGCOUNT
	.align		4
        /*0000*/ 	.byte	0x04, 0x2f
        /*0002*/ 	.short	(.L_1 - .L_0)
	.align		4
.L_0:
        /*0004*/ 	.word	index@(_Z24compute_bilateral_kernelPKfPfiiiPKiff)
        /*0008*/ 	.word	0x0000001e


	//----- nvinfo : EIATTR_FRAME_SIZE
	.align		4
.L_1:
        /*000c*/ 	.byte	0x04, 0x11
        /*000e*/ 	.short	(.L_3 - .L_2)
	.align		4
.L_2:
        /*0010*/ 	.word	index@($__internal_1_$__cuda_sm3x_div_rn_noftz_f32_slowpath)
        /*0014*/ 	.word	0x00000000


	//----- nvinfo : EIATTR_FRAME_SIZE
	.align		4
.L_3:
        /*0018*/ 	.byte	0x04, 0x11
        /*001a*/ 	.short	(.L_5 - .L_4)
	.align		4
.L_4:
        /*001c*/ 	.word	index@(_Z24compute_bilateral_kernelPKfPfiiiPKiff)
        /*0020*/ 	.word	0x00000000


	//----- nvinfo : EIATTR_REGCOUNT
	.align		4
.L_5:
        /*0024*/ 	.byte	0x04, 0x2f
        /*0026*/ 	.short	(.L_7 - .L_6)
	.align		4
.L_6:
        /*0028*/ 	.word	index@(_Z13createLatticeILi5ELi4EEviPKfS1_PKiP11MatrixEntry12HashTableGPUIXT_EXT0_EE)
        /*002c*/ 	.word	0x00000020


	//----- nvinfo : EIATTR_FRAME_SIZE
	.align		4
.L_7:
        /*0030*/ 	.byte	0x04, 0x11
        /*0032*/ 	.short	(.L_9 - .L_8)
	.align		4
.L_8:
        /*0034*/ 	.word	index@(_Z13createLatticeILi5ELi4EEviPKfS1_PKiP11MatrixEntry12HashTableGPUIXT_EXT0_EE)
        /*0038*/ 	.word	0x00000020


	//----- nvinfo : EIATTR_REGCOUNT
	.align		4
.L_9:
        /*003c*/ 	.byte	0x04, 0x2f
        /*003e*/ 	.short	(.L_11 - .L_10)
	.align		4
.L_10:
        /*0040*/ 	.word	index@(_Z14cleanHashTableILi5ELi4EEvi12HashTableGPUIXT_EXT0_EE)
        /*0044*/ 	.word	0x00000014


	//----- nvinfo : EIATTR_FRAME_SIZE
	.align		4
.L_11:
        /*0048*/ 	.byte	0x04, 0x11
        /*004a*/ 	.short	(.L_13 - .L_12)
	.align		4
.L_12:
        /*004c*/ 	.word	index@(_Z14cleanHashTableILi5ELi4EEvi12HashTableGPUIXT_EXT0_EE)
        /*0050*/ 	.word	0x00000000


	//----- nvinfo : EIATTR_REGCOUNT
	.align		4
.L_13:
        /*0054*/ 	.byte	0x04, 0x2f
        /*0056*/ 	.short	(.L_15 - .L_14)
	.align		4
.L_14:
        /*0058*/ 	.word	index@(_Z10splatCacheILi5ELi4EEviPKfP11MatrixEntry12HashTableGPUIXT_EXT0_EE)
        /*005c*/ 	.word	0x00000013


	//----- nvinfo : EIATTR_FRAME_SIZE
	.align		4
.L_15:
        /*0060*/ 	.byte	0x04, 0x11
        /*0062*/ 	.short	(.L_17 - .L_16)
	.align		4
.L_16:
        /*0064*/ 	.word	index@(_Z10splatCacheILi5ELi4EEviPKfP11MatrixEntry12HashTableGPUIXT_EXT0_EE)
        /*0068*/ 	.word	0x00000000


	//----- nvinfo : EIATTR_REGCOUNT
	.align		4
.L_17:
        /*006c*/ 	.byte	0x04, 0x2f
        /*006e*/ 	.short	(.L_19 - .L_18)
	.align		4
.L_18:
        /*0070*/ 	.word	index@(_Z4blurILi5ELi4EEviPfP11MatrixEntryi12HashTableGPUIXT_EXT0_EE)
        /*0074*/ 	.word	0x0000001c


	//----- nvinfo : EIATTR_FRAME_SIZE
	.align		4
.L_19:
        /*0078*/ 	.byte	0x04, 0x11
        /*007a*/ 	.short	(.L_21 - .L_20)
	.align		4
.L_20:
        /*007c*/ 	.word	index@(_Z4blurILi5ELi4EEviPfP11MatrixEntryi12HashTableGPUIXT_EXT0_EE)
        /*0080*/ 	.word	0x00000028


	//----- nvinfo : EIATTR_REGCOUNT
	.align		4
.L_21:
        /*0084*/ 	.byte	0x04, 0x2f
        /*0086*/ 	.short	(.L_23 - .L_22)
	.align		4
.L_22:
        /*0088*/ 	.word	index@(_Z5sliceILi5ELi4EEviPfP11MatrixEntry12HashTableGPUIXT_EXT0_EE)
        /*008c*/ 	.word	0x00000020


	//----- nvinfo : EIATTR_FRAME_SIZE
	.align		4
.L_23:
        /*0090*/ 	.byte	0x04, 0x11
        /*0092*/ 	.short	(.L_25 - .L_24)
	.align		4
.L_24:
        /*0094*/ 	.word	index@($__internal_0_$__cuda_sm20_rcp_rn_f32_slowpath)
        /*0098*/ 	.word	0x00000000


	//----- nvinfo : EIATTR_FRAME_SIZE
	.align		4
.L_25:
        /*009c*/ 	.byte	0x04, 0x11
        /*009e*/ 	.short	(.L_27 - .L_26)
	.align		4
.L_26:
        /*00a0*/ 	.word	index@(_Z5sliceILi5ELi4EEviPfP11MatrixEntry12HashTableGPUIXT_EXT0_EE)
        /*00a4*/ 	.word	0x00000000


	//----- nvinfo : EIATTR_MIN_STACK_SIZE
	.align		4
.L_27:
        /*00a8*/ 	.byte	0x04, 0x12
        /*00aa*/ 	.short	(.L_29 - .L_28)
	.align		4
.L_28:
        /*00ac*/ 	.word	index@(_Z5sliceILi5ELi4EEviPfP11MatrixEntry12HashTableGPUIXT_EXT0_EE)
        /*00b0*/ 	.word	0x00000000


	//----- nvinfo : EIATTR_MIN_STACK_SIZE
	.align		4
.L_29:
        /*00b4*/ 	.byte	0x04, 0x12
        /*00b6*/ 	.short	(.L_31 - .L_30)
	.align		4
.L_30:
        /*00b8*/ 	.word	index@(_Z4blurILi5ELi4EEviPfP11MatrixEntryi12HashTableGPUIXT_EXT0_EE)
        /*00bc*/ 	.word	0x00000028


	//----- nvinfo : EIATTR_MIN_STACK_SIZE
	.align		4
.L_31:
        /*00c0*/ 	.byte	0x04, 0x12
        /*00c2*/ 	.short	(.L_33 - .L_32)
	.align		4
.L_32:
        /*00c4*/ 	.word	index@(_Z10splatCacheILi5ELi4EEviPKfP11MatrixEntry12HashTableGPUIXT_EXT0_EE)
        /*00c8*/ 	.word	0x00000000


	//----- nvinfo : EIATTR_MIN_STACK_SIZE
	.align		4
.L_33:
        /*00cc*/ 	.byte	0x04, 0x12
        /*00ce*/ 	.short	(.L_35 - .L_34)
	.align		4
.L_34:
        /*00d0*/ 	.word	index@(_Z14cleanHashTableILi5ELi4EEvi12HashTableGPUIXT_EXT0_EE)
        /*00d4*/ 	.word	0x00000000


	//----- nvinfo : EIATTR_MIN_STACK_SIZE
	.align		4
.L_35:
        /*00d8*/ 	.byte	0x04, 0x12
        /*00da*/ 	.short	(.L_37 - .L_36)
	.align		4
.L_36:
        /*00dc*/ 	.word	index@(_Z13createLatticeILi5ELi4EEviPKfS1_PKiP11MatrixEntry12HashTableGPUIXT_EXT0_EE)
        /*00e0*/ 	.word	0x00000020


	//----- nvinfo : EIATTR_MIN_STACK_SIZE
	.align		4
.L_37:
        /*00e4*/ 	.byte	0x04, 0x12
        /*00e6*/ 	.short	(.L_39 - .L_38)
	.align		4
.L_38:
        /*00e8*/ 	.word	index@(_Z24compute_bilateral_kernelPKfPfiiiPKiff)
        /*00ec*/ 	.word	0x00000000
.L_39:


//--------------------- .nv.compat                --------------------------
	.section	.nv.compat,"",@"SHT_CUDA_COMPAT_INFO"
	.align	4
        /*0000*/ 	.byte	0x02, 0x09, 0x00, 0x00, 0x02, 0x02, 0x01, 0x00, 0x02, 0x05, 0x05, 0x00, 0x03, 0x07, 0x01, 0x01
        /*0010*/ 	.byte	0x02, 0x03, 0x00, 0x00, 0x02, 0x06, 0x01, 0x00, 0x04, 0x0b, 0x08, 0x00, 0x01, 0x00, 0x00, 0x00
        /*0020*/ 	.byte	0x00, 0x00, 0x00, 0x00


//--------------------- .nv.info._Z5sliceILi5ELi4EEviPfP11MatrixEntry12HashTableGPUIXT_EXT0_EE --------------------------
	.section	.nv.info._Z5sliceILi5ELi4EEviPfP11MatrixEntry12HashTableGPUIXT_EXT0_EE,"",@"SHT_CUDA_INFO"
	.sectionflags	@""
	.align	4


	//----- nvinfo : EIATTR_CUDA_API_VERSION
	.align		4
        /*0000*/ 	.byte	0x04, 0x37
        /*0002*/ 	.short	(.L_41 - .L_40)
.L_40:
        /*0004*/ 	.word	0x00000082


	//----- nvinfo : EIATTR_KPARAM_INFO
	.align		4
.L_41:
        /*0008*/ 	.byte	0x04, 0x17
        /*000a*/ 	.short	(.L_43 - .L_42)
.L_42:
        /*000c*/ 	.word	0x00000000
        /*0010*/ 	.short	0x0003
        /*0012*/ 	.short	0x0018
        /*0014*/ 	.byte	0x00, 0xf0, 0xa1, 0x00


	//----- nvinfo : EIATTR_KPARAM_INFO
	.align		4
.L_43:
        /*0018*/ 	.byte	0x04, 0x17
        /*001a*/ 	.short	(.L_45 - .L_44)
.L_44:
        /*001c*/ 	.word	0x00000000
        /*0020*/ 	.short	0x0002
        /*0022*/ 	.short	0x0010
        /*0024*/ 	.byte	0x00, 0xf5, 0x21, 0x00


	//----- nvinfo : EIATTR_KPARAM_INFO
	.align		4
.L_45:
        /*0028*/ 	.byte	0x04, 0x17
        /*002a*/ 	.short	(.L_47 - .L_46)
.L_46:
        /*002c*/ 	.word	0x00000000
        /*0030*/ 	.short	0x0001
        /*0032*/ 	.short	0x0008
        /*0034*/ 	.byte	0x00, 0xf5, 0x21, 0x00


	//----- nvinfo : EIATTR_KPARAM_INFO
	.align		4
.L_47:
        /*0038*/ 	.byte	0x04, 0x17
        /*003a*/ 	.short	(.L_49 - .L_48)
.L_48:
        /*003c*/ 	.word	0x00000000
        /*0040*/ 	.short	0x0000
        /*0042*/ 	.short	0x0000
        /*0044*/ 	.byte	0x00, 0xf0, 0x11, 0x00


	//----- nvinfo : EIATTR_SPARSE_MMA_MASK
	.align		4
.L_49:
        /*0048*/ 	.byte	0x03, 0x50
        /*004a*/ 	.short	0x0000


	//----- nvinfo : EIATTR_MAXREG_COUNT
	.align		4
        /*004c*/ 	.byte	0x03, 0x1b
        /*004e*/ 	.short	0x00ff


	//----- nvinfo : EIATTR_MERCURY_ISA_VERSION
	.align		4
        /*0050*/ 	.byte	0x03, 0x5f
        /*0052*/ 	.short	0x0101


	//----- nvinfo : EIATTR_VRC_CTA_INIT_COUNT
	.align		4
        /*0054*/ 	.byte	0x02, 0x4a
	.zero		1
	.zero		1


	//----- nvinfo : EIATTR_EXIT_INSTR_OFFSETS
	.align		4
        /*0058*/ 	.byte	0x04, 0x1c
        /*005a*/ 	.short	(.L_51 - .L_50)


	//   ....[0]....
.L_50:
        /*005c*/ 	.word	0x00000070


	//   ....[1]....
        /*0060*/ 	.word	0x000006c0


	//----- nvinfo : EIATTR_CRS_STACK_SIZE
	.align		4
.L_51:
        /*0064*/ 	.byte	0x04, 0x1e
        /*0066*/ 	.short	(.L_53 - .L_52)
.L_52:
        /*0068*/ 	.word	0x00000000


	//----- nvinfo : EIATTR_CBANK_PARAM_SIZE
	.align		4
.L_53:
        /*006c*/ 	.byte	0x03, 0x19
        /*006e*/ 	.short	0x0040


	//----- nvinfo : EIATTR_PARAM_CBANK
	.align		4
        /*0070*/ 	.byte	0x04, 0x0a
        /*0072*/ 	.short	(.L_55 - .L_54)
	.align		4
.L_54:
        /*0074*/ 	.word	index@(.nv.constant0._Z5sliceILi5ELi4EEviPfP11MatrixEntry12HashTableGPUIXT_EXT0_EE)
        /*0078*/ 	.short	0x0380
        /*007a*/ 	.short	0x0040


	//----- nvinfo : EIATTR_SW_WAR
	.align		4
.L_55:
        /*007c*/ 	.byte	0x04, 0x36
        /*007e*/ 	.short	(.L_57 - .L_56)
.L_56:
        /*0080*/ 	.word	0x00000008
.L_57:


//--------------------- .nv.info._Z4blurILi5ELi4EEviPfP11MatrixEntryi12HashTableGPUIXT_EXT0_EE --------------------------
	.section	.nv.info._Z4blurILi5ELi4EEviPfP11MatrixEntryi12HashTableGPUIXT_EXT0_EE,"",@"SHT_CUDA_INFO"
	.sectionflags	@""
	.align	4


	//----- nvinfo : EIATTR_CUDA_API_VERSION
	.align		4
        /*0000*/ 	.byte	0x04, 0x37
        /*0002*/ 	.short	(.L_59 - .L_58)
.L_58:
        /*0004*/ 	.word	0x00000082


	//----- nvinfo : EIATTR_KPARAM_INFO
	.align		4
.L_59:
        /*0008*/ 	.byte	0x04, 0x17
        /*000a*/ 	.short	(.L_61 - .L_60)
.L_60:
        /*000c*/ 	.word	0x00000000
        /*0010*/ 	.short	0x0004
        /*0012*/ 	.short	0x0020
        /*0014*/ 	.byte	0x00, 0xf0, 0xa1, 0x00


	//----- nvinfo : EIATTR_KPARAM_INFO
	.align		4
.L_61:
        /*0018*/ 	.byte	0x04, 0x17
        /*001a*/ 	.short	(.L_63 - .L_62)
.L_62:
        /*001c*/ 	.word	0x00000000
        /*0020*/ 	.short	0x0003
        /*0022*/ 	.short	0x0018
        /*0024*/ 	.byte	0x00, 0xf0, 0x11, 0x00


	//----- nvinfo : EIATTR_KPARAM_INFO
	.align		4
.L_63:
        /*0028*/ 	.byte	0x04, 0x17
        /*002a*/ 	.short	(.L_65 - .L_64)
.L_64:
        /*002c*/ 	.word	0x00000000
        /*0030*/ 	.short	0x0002
        /*0032*/ 	.short	0x0010
        /*0034*/ 	.byte	0x00, 0xf5, 0x21, 0x00


	//----- nvinfo : EIATTR_KPARAM_INFO
	.align		4
.L_65:
        /*0038*/ 	.byte	0x04, 0x17
        /*003a*/ 	.short	(.L_67 - .L_66)
.L_66:
        /*003c*/ 	.word	0x00000000
        /*0040*/ 	.short	0x0001
        /*0042*/ 	.short	0x0008
        /*0044*/ 	.byte	0x00, 0xf5, 0x21, 0x00


	//----- nvinfo : EIATTR_KPARAM_INFO
	.align		4
.L_67:
        /*0048*/ 	.byte	0x04, 0x17
        /*004a*/ 	.short	(.L_69 - .L_68)
.L_68:
        /*004c*/ 	.word	0x00000000
        /*0050*/ 	.short	0x0000
        /*0052*/ 	.short	0x0000
        /*0054*/ 	.byte	0x00, 0xf0, 0x11, 0x00


	//----- nvinfo : EIATTR_SPARSE_MMA_MASK
	.align		4
.L_69:
        /*0058*/ 	.byte	0x03, 0x50
        /*005a*/ 	.short	0x0000


	//----- nvinfo : EIATTR_MAXREG_COUNT
	.align		4
        /*005c*/ 	.byte	0x03, 0x1b
        /*005e*/ 	.short	0x00ff


	//----- nvinfo : EIATTR_MERCURY_ISA_VERSION
	.align		4
        /*0060*/ 	.byte	0x03, 0x5f
        /*0062*/ 	.short	0x0101


	//----- nvinfo : EIATTR_VRC_CTA_INIT_COUNT
	.align		4
        /*0064*/ 	.byte	0x02, 0x4a
	.zero		1
	.zero		1


	//----- nvinfo : EIATTR_EXIT_INSTR_OFFSETS
	.align		4
        /*0068*/ 	.byte	0x04, 0x1c
        /*006a*/ 	.short	(.L_71 - .L_70)


	//   ....[0]....
.L_70:
        /*006c*/ 	.word	0x00000110


	//   ....[1]....
        /*0070*/ 	.word	0x00000170


	//   ....[2]....
        /*0074*/ 	.word	0x000013d0


	//----- nvinfo : EIATTR_CRS_STACK_SIZE
	.align		4
.L_71:
        /*0078*/ 	.byte	0x04, 0x1e
        /*007a*/ 	.short	(.L_73 - .L_72)
.L_72:
        /*007c*/ 	.word	0x00000000


	//----- nvinfo : EIATTR_CBANK_PARAM_SIZE
	.align		4
.L_73:
        /*0080*/ 	.byte	0x03, 0x19
        /*0082*/ 	.short	0x0048


	//----- nvinfo : EIATTR_PARAM_CBANK
	.align		4
        /*0084*/ 	.byte	0x04, 0x0a
        /*0086*/ 	.short	(.L_75 - .L_74)
	.align		4
.L_74:
        /*0088*/ 	.word	index@(.nv.constant0._Z4blurILi5ELi4EEviPfP11MatrixEntryi12HashTableGPUIXT_EXT0_EE)
        /*008c*/ 	.short	0x0380
        /*008e*/ 	.short	0x0048


	//----- nvinfo : EIATTR_SW_WAR
	.align		4
.L_75:
        /*0090*/ 	.byte	0x04, 0x36
        /*0092*/ 	.short	(.L_77 - .L_76)
.L_76:
        /*0094*/ 	.word	0x00000008
.L_77:


//--------------------- .nv.info._Z10splatCacheILi5ELi4EEviPKfP11MatrixEntry12HashTableGPUIXT_EXT0_EE --------------------------
	.section	.nv.info._Z10splatCacheILi5ELi4EEviPKfP11MatrixEntry12HashTableGPUIXT_EXT0_EE,"",@"SHT_CUDA_INFO"
	.sectionflags	@""
	.align	4


	//----- nvinfo : EIATTR_CUDA_API_VERSION
	.align		4
        /*0000*/ 	.byte	0x04, 0x37
        /*0002*/ 	.short	(.L_79 - .L_78)
.L_78:
        /*0004*/ 	.word	0x00000082


	//----- nvinfo : EIATTR_KPARAM_INFO
	.align		4
.L_79:
        /*0008*/ 	.byte	0x04, 0x17
        /*000a*/ 	.short	(.L_81 - .L_80)
.L_80:
        /*000c*/ 	.word	0x00000000
        /*0010*/ 	.short	0x0003
        /*0012*/ 	.short	0x0018
        /*0014*/ 	.byte	0x00, 0xf0, 0xa1, 0x00


	//----- nvinfo : EIATTR_KPARAM_INFO
	.align		4
.L_81:
        /*0018*/ 	.byte	0x04, 0x17
        /*001a*/ 	.short	(.L_83 - .L_82)
.L_82:
        /*001c*/ 	.word	0x00000000
        /*0020*/ 	.short	0x0002
        /*0022*/ 	.short	0x0010
        /*0024*/ 	.byte	0x00, 0xf5, 0x21, 0x00


	//----- nvinfo : EIATTR_KPARAM_INFO
	.align		4
.L_83:
        /*0028*/ 	.byte	0x04, 0x17
        /*002a*/ 	.short	(.L_85 - .L_84)
.L_84:
        /*002c*/ 	.word	0x00000000
        /*0030*/ 	.short	0x0001
        /*0032*/ 	.short	0x0008
        /*0034*/ 	.byte	0x00, 0xf5, 0x21, 0x00


	//----- nvinfo : EIATTR_KPARAM_INFO
	.align		4
.L_85:
        /*0038*/ 	.byte	0x04, 0x17
        /*003a*/ 	.short	(.L_87 - .L_86)
.L_86:
        /*003c*/ 	.word	0x00000000
        /*0040*/ 	.short	0x0000
        /*0042*/ 	.short	0x0000
        /*0044*/ 	.byte	0x00, 0xf0, 0x11, 0x00


	//----- nvinfo : EIATTR_SPARSE_MMA_MASK
	.align		4
.L_87:
        /*0048*/ 	.byte	0x03, 0x50
        /*004a*/ 	.short	0x0000


	//----- nvinfo : EIATTR_MAXREG_COUNT
	.align		4
        /*004c*/ 	.byte	0x03, 0x1b
        /*004e*/ 	.short	0x00ff


	//----- nvinfo : EIATTR_NUM_BARRIERS
	.align		4
        /*0050*/ 	.byte	0x02, 0x4c
        /*0052*/ 	.byte	0x01
	.zero		1


	//----- nvinfo : EIATTR_MERCURY_ISA_VERSION
	.align		4
        /*0054*/ 	.byte	0x03, 0x5f
        /*0056*/ 	.short	0x0101


	//----- nvinfo : EIATTR_VRC_CTA_INIT_COUNT
	.align		4
        /*0058*/ 	.byte	0x02, 0x4a
	.zero		1
	.zero		1


	//----- nvinfo : EIATTR_EXIT_INSTR_OFFSETS
	.align		4
        /*005c*/ 	.byte	0x04, 0x1c
        /*005e*/ 	.short	(.L_89 - .L_88)


	//   ....[0]....
.L_88:
        /*0060*/ 	.word	0x00000310


	//   ....[1]....
        /*0064*/ 	.word	0x00000390


	//   ....[2]....
        /*0068*/ 	.word	0x000006f0


	//   ....[3]....
        /*006c*/ 	.word	0x000008e0


	//   ....[4]....
        /*0070*/ 	.word	0x00000ad0


	//   ....[5]....
        /*0074*/ 	.word	0x00000b90


	//----- nvinfo : EIATTR_CRS_STACK_SIZE
	.align		4
.L_89:
        /*0078*/ 	.byte	0x04, 0x1e
        /*007a*/ 	.short	(.L_91 - .L_90)
.L_90:
        /*007c*/ 	.word	0x00000000


	//----- nvinfo : EIATTR_CBANK_PARAM_SIZE
	.align		4
.L_91:
        /*0080*/ 	.byte	0x03, 0x19
        /*0082*/ 	.short	0x0040


	//----- nvinfo : EIATTR_PARAM_CBANK
	.align		4
        /*0084*/ 	.byte	0x04, 0x0a
        /*0086*/ 	.short	(.L_93 - .L_92)
	.align		4
.L_92:
        /*0088*/ 	.word	index@(.nv.constant0._Z10splatCacheILi5ELi4EEviPKfP11MatrixEntry12HashTableGPUIXT_EXT0_EE)
        /*008c*/ 	.short	0x0380
        /*008e*/ 	.short	0x0040


	//----- nvinfo : EIATTR_SW_WAR
	.align		4
.L_93:
        /*0090*/ 	.byte	0x04, 0x36
        /*0092*/ 	.short	(.L_95 - .L_94)
.L_94:
        /*0094*/ 	.word	0x00000008
.L_95:


//--------------------- .nv.info._Z14cleanHashTableILi5ELi4EEvi12HashTableGPUIXT_EXT0_EE --------------------------
	.section	.nv.info._Z14cleanHashTableILi5ELi4EEvi12HashTableGPUIXT_EXT0_EE,"",@"SHT_CUDA_INFO"
	.sectionflags	@""
	.align	4


	//----- nvinfo : EIATTR_CUDA_API_VERSION
	.align		4
        /*0000*/ 	.byte	0x04, 0x37
        /*0002*/ 	.short	(.L_97 - .L_96)
.L_96:
        /*0004*/ 	.word	0x00000082


	//----- nvinfo : EIATTR_KPARAM_INFO
	.align		4
.L_97:
        /*0008*/ 	.byte	0x04, 0x17
        /*000a*/ 	.short	(.L_99 - .L_98)
.L_98:
        /*000c*/ 	.word	0x00000000
        /*0010*/ 	.short	0x0001
        /*0012*/ 	.short	0x0008
        /*0014*/ 	.byte	0x00, 0xf0, 0xa1, 0x00


	//----- nvinfo : EIATTR_KPARAM_INFO
	.align		4
.L_99:
        /*0018*/ 	.byte	0x04, 0x17
        /*001a*/ 	.short	(.L_101 - .L_100)
.L_100:
        /*001c*/ 	.word	0x00000000
        /*0020*/ 	.short	0x0000
        /*0022*/ 	.short	0x0000
        /*0024*/ 	.byte	0x00, 0xf0, 0x11, 0x00


	//----- nvinfo : EIATTR_SPARSE_MMA_MASK
	.align		4
.L_101:
        /*0028*/ 	.byte	0x03, 0x50
        /*002a*/ 	.short	0x0000


	//----- nvinfo : EIATTR_MAXREG_COUNT
	.align		4
        /*002c*/ 	.byte	0x03, 0x1b
        /*002e*/ 	.short	0x00ff


	//----- nvinfo : EIATTR_MERCURY_ISA_VERSION
	.align		4
        /*0030*/ 	.byte	0x03, 0x5f
        /*0032*/ 	.short	0x0101


	//----- nvinfo : EIATTR_VRC_CTA_INIT_COUNT
	.align		4
        /*0034*/ 	.byte	0x02, 0x4a
	.zero		1
	.zero		1


	//----- nvinfo : EIATTR_EXIT_INSTR_OFFSETS
	.align		4
        /*0038*/ 	.byte	0x04, 0x1c
        /*003a*/ 	.short	(.L_103 - .L_102)


	//   ....[0]....
.L_102:
        /*003c*/ 	.word	0x000000c0


	//   ....[1]....
        /*0040*/ 	.word	0x00000120


	//   ....[2]....
        /*0044*/ 	.word	0x00000560


	//----- nvinfo : EIATTR_CRS_STACK_SIZE
	.align		4
.L_103:
        /*0048*/ 	.byte	0x04, 0x1e
        /*004a*/ 	.short	(.L_105 - .L_104)
.L_104:
        /*004c*/ 	.word	0x00000000


	//----- nvinfo : EIATTR_CBANK_PARAM_SIZE
	.align		4
.L_105:
        /*0050*/ 	.byte	0x03, 0x19
        /*0052*/ 	.short	0x0030


	//----- nvinfo : EIATTR_PARAM_CBANK
	.align		4
        /*0054*/ 	.byte	0x04, 0x0a
        /*0056*/ 	.short	(.L_107 - .L_106)
	.align		4
.L_106:
        /*0058*/ 	.word	index@(.nv.constant0._Z14cleanHashTableILi5ELi4EEvi12HashTableGPUIXT_EXT0_EE)
        /*005c*/ 	.short	0x0380
        /*005e*/ 	.short	0x0030


	//----- nvinfo : EIATTR_SW_WAR
	.align		4
.L_107:
        /*0060*/ 	.byte	0x04, 0x36
        /*0062*/ 	.short	(.L_109 - .L_108)
.L_108:
        /*0064*/ 	.word	0x00000008
.L_109:


//--------------------- .nv.info._Z13createLatticeILi5ELi4EEviPKfS1_PKiP11MatrixEntry12HashTableGPUIXT_EXT0_EE --------------------------
	.section	.nv.info._Z13createLatticeILi5ELi4EEviPKfS1_PKiP11MatrixEntry12HashTableGPUIXT_EXT0_EE,"",@"SHT_CUDA_INFO"
	.sectionflags	@""
	.align	4


	//----- nvinfo : EIATTR_CUDA_API_VERSION
	.align		4
        /*0000*/ 	.byte	0x04, 0x37
        /*0002*/ 	.short	(.L_111 - .L_110)
.L_110:
        /*0004*/ 	.word	0x00000082


	//----- nvinfo : EIATTR_KPARAM_INFO
	.align		4
.L_111:
        /*0008*/ 	.byte	0x04, 0x17
        /*000a*/ 	.short	(.L_113 - .L_112)
.L_112:
        /*000c*/ 	.word	0x00000000
        /*0010*/ 	.short	0x0005
        /*0012*/ 	.short	0x0028
        /*0014*/ 	.byte	0x00, 0xf0, 0xa1, 0x00


	//----- nvinfo : EIATTR_KPARAM_INFO
	.align		4
.L_113:
        /*0018*/ 	.byte	0x04, 0x17
        /*001a*/ 	.short	(.L_115 - .L_114)
.L_114:
        /*001c*/ 	.word	0x00000000
        /*0020*/ 	.short	0x0004
        /*0022*/ 	.short	0x0020
        /*0024*/ 	.byte	0x00, 0xf5, 0x21, 0x00


	//----- nvinfo : EIATTR_KPARAM_INFO
	.align		4
.L_115:
        /*0028*/ 	.byte	0x04, 0x17
        /*002a*/ 	.short	(.L_117 - .L_116)
.L_116:
        /*002c*/ 	.word	0x00000000
        /*0030*/ 	.short	0x0003
        /*0032*/ 	.short	0x0018
        /*0034*/ 	.byte	0x00, 0xf5, 0x21, 0x00


	//----- nvinfo : EIATTR_KPARAM_INFO
	.align		4
.L_117:
        /*0038*/ 	.byte	0x04, 0x17
        /*003a*/ 	.short	(.L_119 - .L_118)
.L_118:
        /*003c*/ 	.word	0x00000000
        /*0040*/ 	.short	0x0002
        /*0042*/ 	.short	0x0010
        /*0044*/ 	.byte	0x00, 0xf5, 0x21, 0x00


	//----- nvinfo : EIATTR_KPARAM_INFO
	.align		4
.L_119:
        /*0048*/ 	.byte	0x04, 0x17
        /*004a*/ 	.short	(.L_121 - .L_120)
.L_120:
        /*004c*/ 	.word	0x00000000
        /*0050*/ 	.short	0x0001
        /*0052*/ 	.short	0x0008
        /*0054*/ 	.byte	0x00, 0xf5, 0x21, 0x00


	//----- nvinfo : EIATTR_KPARAM_INFO
	.align		4
.L_121:
        /*0058*/ 	.byte	0x04, 0x17
        /*005a*/ 	.short	(.L_123 - .L_122)
.L_122:
        /*005c*/ 	.word	0x00000000
        /*0060*/ 	.short	0x0000
        /*0062*/ 	.short	0x0000
        /*0064*/ 	.byte	0x00, 0xf0, 0x11, 0x00


	//----- nvinfo : EIATTR_SPARSE_MMA_MASK
	.align		4
.L_123:
        /*0068*/ 	.byte	0x03, 0x50
        /*006a*/ 	.short	0x0000


	//----- nvinfo : EIATTR_MAXREG_COUNT
	.align		4
        /*006c*/ 	.byte	0x03, 0x1b
        /*006e*/ 	.short	0x00ff


	//----- nvinfo : EIATTR_MERCURY_ISA_VERSION
	.align		4
        /*0070*/ 	.byte	0x03, 0x5f
        /*0072*/ 	.short	0x0101


	//----- nvinfo : EIATTR_VRC_CTA_INIT_COUNT
	.align		4
        /*0074*/ 	.byte	0x02, 0x4a
	.zero		1
	.zero		1


	//----- nvinfo : EIATTR_EXIT_INSTR_OFFSETS
	.align		4
        /*0078*/ 	.byte	0x04, 0x1c
        /*007a*/ 	.short	(.L_125 - .L_124)


	//   ....[0]....
.L_124:
        /*007c*/ 	.word	0x00000080


	//   ....[1]....
        /*0080*/ 	.word	0x000040b0


	//----- nvinfo : EIATTR_CRS_STACK_SIZE
	.align		4
.L_125:
        /*0084*/ 	.byte	0x04, 0x1e
        /*0086*/ 	.short	(.L_127 - .L_126)
.L_126:
        /*0088*/ 	.word	0x00000000


	//----- nvinfo : EIATTR_CBANK_PARAM_SIZE
	.align		4
.L_127:
        /*008c*/ 	.byte	0x03, 0x19
        /*008e*/ 	.short	0x0050


	//----- nvinfo : EIATTR_PARAM_CBANK
	.align		4
        /*0090*/ 	.byte	0x04, 0x0a
        /*0092*/ 	.short	(.L_129 - .L_128)
	.align		4
.L_128:
        /*0094*/ 	.word	index@(.nv.constant0._Z13createLatticeILi5ELi4EEviPKfS1_PKiP11MatrixEntry12HashTableGPUIXT_EXT0_EE)
        /*0098*/ 	.short	0x0380
        /*009a*/ 	.short	0x0050


	//----- nvinfo : EIATTR_SW_WAR
	.align		4
.L_129:
        /*009c*/ 	.byte	0x04, 0x36
        /*009e*/ 	.short	(.L_131 - .L_130)
.L_130:
        /*00a0*/ 	.word	0x00000008
.L_131:


//--------------------- .nv.info._Z24compute_bilateral_kernelPKfPfiiiPKiff --------------------------
	.section	.nv.info._Z24compute_bilateral_kernelPKfPfiiiPKiff,"",@"SHT_CUDA_INFO"
	.sectionflags	@""
	.align	4


	//----- nvinfo : EIATTR_CUDA_API_VERSION
	.align		4
        /*0000*/ 	.byte	0x04, 0x37
        /*0002*/ 	.short	(.L_133 - .L_132)
.L_132:
        /*0004*/ 	.word	0x00000082


	//----- nvinfo : EIATTR_KPARAM_INFO
	.align		4
.L_133:
        /*0008*/ 	.byte	0x04, 0x17
        /*000a*/ 	.short	(.L_135 - .L_134)
.L_134:
        /*000c*/ 	.word	0x00000000
        /*0010*/ 	.short	0x0007
        /*0012*/ 	.short	0x002c
        /*0014*/ 	.byte	0x00, 0xf0, 0x11, 0x00


	//----- nvinfo : EIATTR_KPARAM_INFO
	.align		4
.L_135:
        /*0018*/ 	.byte	0x04, 0x17
        /*001a*/ 	.short	(.L_137 - .L_136)
.L_136:
        /*001c*/ 	.word	0x00000000
        /*0020*/ 	.short	0x0006
        /*0022*/ 	.short	0x0028
        /*0024*/ 	.byte	0x00, 0xf0, 0x11, 0x00


	//----- nvinfo : EIATTR_KPARAM_INFO
	.align		4
.L_137:
        /*0028*/ 	.byte	0x04, 0x17
        /*002a*/ 	.short	(.L_139 - .L_138)
.L_138:
        /*002c*/ 	.word	0x00000000
        /*0030*/ 	.short	0x0005
        /*0032*/ 	.short	0x0020
        /*0034*/ 	.byte	0x00, 0xf5, 0x21, 0x00


	//----- nvinfo : EIATTR_KPARAM_INFO
	.align		4
.L_139:
        /*0038*/ 	.byte	0x04, 0x17
        /*003a*/ 	.short	(.L_141 - .L_140)
.L_140:
        /*003c*/ 	.word	0x00000000
        /*0040*/ 	.short	0x0004
        /*0042*/ 	.short	0x0018
        /*0044*/ 	.byte	0x00, 0xf0, 0x11, 0x00


	//----- nvinfo : EIATTR_KPARAM_INFO
	.align		4
.L_141:
        /*0048*/ 	.byte	0x04, 0x17
        /*004a*/ 	.short	(.L_143 - .L_142)
.L_142:
        /*004c*/ 	.word	0x00000000
        /*0050*/ 	.short	0x0003
        /*0052*/ 	.short	0x0014
        /*0054*/ 	.byte	0x00, 0xf0, 0x11, 0x00


	//----- nvinfo : EIATTR_KPARAM_INFO
	.align		4
.L_143:
        /*0058*/ 	.byte	0x04, 0x17
        /*005a*/ 	.short	(.L_145 - .L_144)
.L_144:
        /*005c*/ 	.word	0x00000000
        /*0060*/ 	.short	0x0002
        /*0062*/ 	.short	0x0010
        /*0064*/ 	.byte	0x00, 0xf0, 0x11, 0x00


	//----- nvinfo : EIATTR_KPARAM_INFO
	.align		4
.L_145:
        /*0068*/ 	.byte	0x04, 0x17
        /*006a*/ 	.short	(.L_147 - .L_146)
.L_146:
        /*006c*/ 	.word	0x00000000
        /*0070*/ 	.short	0x0001
        /*0072*/ 	.short	0x0008
        /*0074*/ 	.byte	0x00, 0xf5, 0x21, 0x00


	//----- nvinfo : EIATTR_KPARAM_INFO
	.align		4
.L_147:
        /*0078*/ 	.byte	0x04, 0x17
        /*007a*/ 	.short	(.L_149 - .L_148)
.L_148:
        /*007c*/ 	.word	0x00000000
        /*0080*/ 	.short	0x0000
        /*0082*/ 	.short	0x0000
        /*0084*/ 	.byte	0x00, 0xf5, 0x21, 0x00


	//----- nvinfo : EIATTR_SPARSE_MMA_MASK
	.align		4
.L_149:
        /*0088*/ 	.byte	0x03, 0x50
        /*008a*/ 	.short	0x0000


	//----- nvinfo : EIATTR_MAXREG_COUNT
	.align		4
        /*008c*/ 	.byte	0x03, 0x1b
        /*008e*/ 	.short	0x00ff


	//----- nvinfo : EIATTR_MERCURY_ISA_VERSION
	.align		4
        /*0090*/ 	.byte	0x03, 0x5f
        /*0092*/ 	.short	0x0101


	//----- nvinfo : EIATTR_VRC_CTA_INIT_COUNT
	.align		4
        /*0094*/ 	.byte	0x02, 0x4a
	.zero		1
	.zero		1


	//----- nvinfo : EIATTR_EXIT_INSTR_OFFSETS
	.align		4
        /*0098*/ 	.byte	0x04, 0x1c
        /*009a*/ 	.short	(.L_151 - .L_150)


	//   ....[0]....
.L_150:
        /*009c*/ 	.word	0x00000070


	//   ....[1]....
        /*00a0*/ 	.word	0x000048b0


	//   ....[2]....
        /*00a4*/ 	.word	0x00005370


	//   ....[3]....
        /*00a8*/ 	.word	0x000058f0


	//   ....[4]....
        /*00ac*/ 	.word	0x00005c10


	//   ....[5]....
        /*00b0*/ 	.word	0x00005d90


	//----- nvinfo : EIATTR_CRS_STACK_SIZE
	.align		4
.L_151:
        /*00b4*/ 	.byte	0x04, 0x1e
        /*00b6*/ 	.short	(.L_153 - .L_152)
.L_152:
        /*00b8*/ 	.word	0x00000000


	//----- nvinfo : EIATTR_CBANK_PARAM_SIZE
	.align		4
.L_153:
        /*00bc*/ 	.byte	0x03, 0x19
        /*00be*/ 	.short	0x0030


	//----- nvinfo : EIATTR_PARAM_CBANK
	.align		4
        /*00c0*/ 	.byte	0x04, 0x0a
        /*00c2*/ 	.short	(.L_155 - .L_154)
	.align		4
.L_154:
        /*00c4*/ 	.word	index@(.nv.constant0._Z24compute_bilateral_kernelPKfPfiiiPKiff)
        /*00c8*/ 	.short	0x0380
        /*00ca*/ 	.short	0x0030


	//----- nvinfo : EIATTR_SW_WAR
	.align		4
.L_155:
        /*00cc*/ 	.byte	0x04, 0x36
        /*00ce*/ 	.short	(.L_157 - .L_156)
.L_156:
        /*00d0*/ 	.word	0x00000008
.L_157:


//--------------------- .nv.callgraph             --------------------------
	.section	.nv.callgraph,"",@"SHT_CUDA_CALLGRAPH"
	.align	4
	.sectionentsize	8
	.align		4
        /*0000*/ 	.word	0x00000000
	.align		4
        /*0004*/ 	.word	0xffffffff
	.align		4
        /*0008*/ 	.word	0x00000000
	.align		4
        /*000c*/ 	.word	0xfffffffe
	.align		4
        /*0010*/ 	.word	0x00000000
	.align		4
        /*0014*/ 	.word	0xfffffffd
	.align		4
        /*0018*/ 	.word	0x00000000
	.align		4
        /*001c*/ 	.word	0xfffffffc


//--------------------- .text._Z5sliceILi5ELi4EEviPfP11MatrixEntry12HashTableGPUIXT_EXT0_EE --------------------------
	.section	.text._Z5sliceILi5ELi4EEviPfP11MatrixEntry12HashTableGPUIXT_EXT0_EE,"ax",@progbits
	.align	128
.text._Z5sliceILi5ELi4EEviPfP11MatrixEntry12HashTableGPUIXT_EXT0_EE:
        .type           _Z5sliceILi5ELi4EEviPfP11MatrixEntry12HashTableGPUIXT_EXT0_EE,@function
        .size           _Z5sliceILi5ELi4EEviPfP11MatrixEntry12HashTableGPUIXT_EXT0_EE,(.L_x_165 - _Z5sliceILi5ELi4EEviPfP11MatrixEntry12HashTableGPUIXT_EXT0_EE)
        .other          _Z5sliceILi5ELi4EEviPfP11MatrixEntry12HashTableGPUIXT_EXT0_EE,@"STO_CUDA_ENTRY STV_DEFAULT"
_Z5sliceILi5ELi4EEviPfP11MatrixEntry12HashTableGPUIXT_EXT0_EE:
[----:B------:R-:W-:Y:S01]  /*0000*/  LDC R1, c[0x0][0x37c] ;  /* 0x0000df00ff017b82 */ /* 0x000fe20000000800 */
[----:B------:R-:W0:Y:S07]  /*0010*/  S2R R4, SR_TID.X ;  /* 0x0000000000047919 */ /* 0x000e2e0000002100 */
[----:B------:R-:W0:Y:S01]  /*0020*/  S2UR UR4, SR_CTAID.X ;  /* 0x00000000000479c3 */ /* 0x000e220000002500 */
[----:B------:R-:W1:Y:S07]  /*0030*/  LDCU UR5, c[0x0][0x380] ;  /* 0x00007000ff0577ac */ /* 0x000e6e0008000800 */
[----:B------:R-:W0:Y:S02]  /*0040*/  LDC R3, c[0x0][0x360] ;  /* 0x0000d800ff037b82 */ /* 0x000e240000000800 */
[----:B0-----:R-:W-:-:S05]  /*0050*/  IMAD R4, R3, UR4, R4 ;  /* 0x0000000403047c24 */ /* 0x001fca000f8e0204 */
[----:B-1----:R-:W-:-:S13]  /*0060*/  ISETP.GE.AND P0, PT, R4, UR5, PT ;  /* 0x0000000504007c0c */ /* 0x002fda000bf06270 */
[----:B------:R-:W-:Y:S05]  /*0070*/  @P0 EXIT ;  /* 0x000000000000094d */ /* 0x000fea0003800000 */
[----:B------:R-:W0:Y:S01]  /*0080*/  LDC.64 R10, c[0x0][0x390] ;  /* 0x0000e400ff0a7b82 */ /* 0x000e220000000a00 */
[----:B------:R-:W1:Y:S01]  /*0090*/  LDCU.64 UR4, c[0x0][0x358] ;  /* 0x00006b00ff0477ac */ /* 0x000e620008000a00 */
[----:B------:R-:W-:-:S06]  /*00a0*/  IMAD R3, R4, 0x6, RZ ;  /* 0x0000000604037824 */ /* 0x000fcc00078e02ff */
[----:B------:R-:W2:Y:S01]  /*00b0*/  LDC.64 R8, c[0x0][0x3a0] ;  /* 0x0000e800ff087b82 */ /* 0x000ea20000000a00 */
[----:B0-----:R-:W-:-:S05]  /*00c0*/  IMAD.WIDE R10, R3, 0x8, R10 ;  /* 0x00000008030a7825 */ /* 0x001fca00078e020a */
[----:B-1----:R-:W3:Y:S04]  /*00d0*/  LDG.E R0, desc[UR4][R10.64] ;  /* 0x000000040a007981 */ /* 0x002ee8000c1e1900 */
[----:B------:R-:W4:Y:S04]  /*00e0*/  LDG.E R2, desc[UR4][R10.64+0x8] ;  /* 0x000008040a027981 */ /* 0x000f28000c1e1900 */
[----:B------:R-:W5:Y:S04]  /*00f0*/  LDG.E R3, desc[UR4][R10.64+0x10] ;  /* 0x000010040a037981 */ /* 0x000f68000c1e1900 */
[----:B------:R-:W5:Y:S04]  /*0100*/  LDG.E R12, desc[UR4][R10.64+0x18] ;  /* 0x000018040a0c7981 */ /* 0x000f68000c1e1900 */
[----:B------:R-:W5:Y:S04]  /*0110*/  LDG.E R18, desc[UR4][R10.64+0xc] ;  /* 0x00000c040a127981 */ /* 0x000f68000c1e1900 */
[----:B------:R-:W5:Y:S04]  /*0120*/  LDG.E R6, desc[UR4][R10.64+0x14] ;  /* 0x000014040a067981 */ /* 0x000f68000c1e1900 */
[----:B------:R-:W5:Y:S01]  /*0130*/  LDG.E R19, desc[UR4][R10.64+0x1c] ;  /* 0x00001c040a137981 */ /* 0x000f62000c1e1900 */
[----:B---3--:R-:W-:-:S03]  /*0140*/  SHF.L.U32 R21, R0, 0x2, RZ ;  /* 0x0000000200157819 */ /* 0x008fc600000006ff */
[----:B------:R-:W3:Y:S01]  /*0150*/  LDG.E R0, desc[UR4][R10.64+0x4] ;  /* 0x000004040a007981 */ /* 0x000ee2000c1e1900 */
[----:B----4-:R-:W-:Y:S01]  /*0160*/  SHF.L.U32 R15, R2, 0x2, RZ ;  /* 0x00000002020f7819 */ /* 0x010fe200000006ff */
[--C-:B--2---:R-:W-:Y:S02]  /*0170*/  IMAD.WIDE R20, R21, 0x4, R8.reuse ;  /* 0x0000000415147825 */ /* 0x104fe400078e0208 */
[----:B------:R-:W2:Y:S01]  /*0180*/  LDG.E R2, desc[UR4][R10.64+0x20] ;  /* 0x000020040a027981 */ /* 0x000ea2000c1e1900 */
[----:B-----5:R-:W-:Y:S01]  /*0190*/  SHF.L.U32 R17, R3, 0x2, RZ ;  /* 0x0000000203117819 */ /* 0x020fe200000006ff */
[--C-:B------:R-:W-:Y:S02]  /*01a0*/  IMAD.WIDE R14, R15, 0x4, R8.reuse ;  /* 0x000000040f0e7825 */ /* 0x100fe400078e0208 */
[----:B------:R-:W3:Y:S04]  /*01b0*/  LDG.E R29, desc[UR4][R20.64] ;  /* 0x00000004141d7981 */ /* 0x000ee8000c1e1900 */
[----:B------:R-:W4:Y:S01]  /*01c0*/  LDG.E R5, desc[UR4][R20.64+0xc] ;  /* 0x00000c0414057981 */ /* 0x000f22000c1e1900 */
[----:B------:R-:W-:-:S03]  /*01d0*/  IMAD.WIDE R16, R17, 0x4, R8 ;  /* 0x0000000411107825 */ /* 0x000fc600078e0208 */
[----:B------:R-:W5:Y:S04]  /*01e0*/  LDG.E R27, desc[UR4][R14.64] ;  /* 0x000000040e1b7981 */ /* 0x000f68000c1e1900 */
[----:B------:R-:W2:Y:S04]  /*01f0*/  LDG.E R25, desc[UR4][R14.64+0xc] ;  /* 0x00000c040e197981 */ /* 0x000ea8000c1e1900 */
[----:B------:R-:W2:Y:S01]  /*0200*/  LDG.E R23, desc[UR4][R16.64+0xc] ;  /* 0x00000c0410177981 */ /* 0x000ea2000c1e1900 */
[----:B------:R-:W-:-:S03]  /*0210*/  SHF.L.U32 R13, R12, 0x2, RZ ;  /* 0x000000020c0d7819 */ /* 0x000fc600000006ff */
[----:B------:R-:W2:Y:S02]  /*0220*/  LDG.E R3, desc[UR4][R20.64+0x8] ;  /* 0x0000080414037981 */ /* 0x000ea4000c1e1900 */
[----:B------:R-:W-:Y:S02]  /*0230*/  IMAD.WIDE R12, R13, 0x4, R8 ;  /* 0x000000040d0c7825 */ /* 0x000fe400078e0208 */
[----:B------:R-:W2:Y:S04]  /*0240*/  LDG.E R7, desc[UR4][R20.64+0x4] ;  /* 0x0000040414077981 */ /* 0x000ea8000c1e1900 */
[----:B------:R-:W2:Y:S04]  /*0250*/  LDG.E R28, desc[UR4][R12.64] ;  /* 0x000000040c1c7981 */ /* 0x000ea8000c1e1900 */
[----:B------:R-:W2:Y:S04]  /*0260*/  LDG.E R26, desc[UR4][R12.64+0x4] ;  /* 0x000004040c1a7981 */ /* 0x000ea8000c1e1900 */
[----:B------:R-:W2:Y:S04]  /*0270*/  LDG.E R20, desc[UR4][R12.64+0xc] ;  /* 0x00000c040c147981 */ /* 0x000ea8000c1e1900 */
[----:B------:R-:W2:Y:S01]  /*0280*/  LDG.E R24, desc[UR4][R14.64+0x8] ;  /* 0x000008040e187981 */ /* 0x000ea2000c1e1900 */
[C---:B---3--:R-:W-:Y:S01]  /*0290*/  FFMA R29, R0.reuse, R29, RZ ;  /* 0x0000001d001d7223 */ /* 0x048fe200000000ff */
[----:B----4-:R-:W-:-:S03]  /*02a0*/  FFMA R22, R0, R5, RZ ;  /* 0x0000000500167223 */ /* 0x010fc600000000ff */
[C---:B-----5:R-:W-:Y:S02]  /*02b0*/  FFMA R5, R18.reuse, R27, R29 ;  /* 0x0000001b12057223 */ /* 0x060fe4000000001d */
[----:B------:R-:W3:Y:S01]  /*02c0*/  LDG.E R27, desc[UR4][R16.64+0x8] ;  /* 0x00000804101b7981 */ /* 0x000ee2000c1e1900 */
[----:B--2---:R-:W-:-:S03]  /*02d0*/  FFMA R29, R18, R25, R22 ;  /* 0x00000019121d7223 */ /* 0x004fc60000000016 */
[----:B------:R-:W2:Y:S04]  /*02e0*/  LDG.E R22, desc[UR4][R16.64] ;  /* 0x0000000410167981 */ /* 0x000ea8000c1e1900 */
[----:B------:R0:W4:Y:S02]  /*02f0*/  LDG.E R25, desc[UR4][R16.64+0x4] ;  /* 0x0000040410197981 */ /* 0x000124000c1e1900 */
[----:B0-----:R-:W-:Y:S02]  /*0300*/  FFMA R16, R6, R23, R29 ;  /* 0x0000001706107223 */ /* 0x001fe4000000001d */
[----:B------:R0:W5:Y:S04]  /*0310*/  LDG.E R29, desc[UR4][R12.64+0x8] ;  /* 0x000008040c1d7981 */ /* 0x000168000c1e1900 */
[----:B------:R-:W3:Y:S01]  /*0320*/  LDG.E R12, desc[UR4][R10.64+0x28] ;  /* 0x000028040a0c7981 */ /* 0x000ee2000c1e1900 */
[----:B------:R-:W-:Y:S01]  /*0330*/  FFMA R21, R0, R3, RZ ;  /* 0x0000000300157223 */ /* 0x000fe200000000ff */
[----:B------:R-:W-:Y:S01]  /*0340*/  SHF.L.U32 R3, R2, 0x2, RZ ;  /* 0x0000000202037819 */ /* 0x000fe200000006ff */
[----:B0-----:R-:W-:-:S02]  /*0350*/  FFMA R13, R19, R20, R16 ;  /* 0x00000014130d7223 */ /* 0x001fc40000000010 */
[----:B------:R-:W2:Y:S02]  /*0360*/  LDG.E R16, desc[UR4][R10.64+0x24] ;  /* 0x000024040a107981 */ /* 0x000ea4000c1e1900 */
[----:B------:R-:W-:-:S05]  /*0370*/  IMAD.WIDE R2, R3, 0x4, R8 ;  /* 0x0000000403027825 */ /* 0x000fca00078e0208 */
[----:B------:R-:W2:Y:S01]  /*0380*/  LDG.E R17, desc[UR4][R2.64+0xc] ;  /* 0x00000c0402117981 */ /* 0x000ea2000c1e1900 */
[----:B------:R-:W-:-:S03]  /*0390*/  FFMA R7, R0, R7, RZ ;  /* 0x0000000700077223 */ /* 0x000fc600000000ff */
[----:B------:R-:W4:Y:S04]  /*03a0*/  LDG.E R0, desc[UR4][R14.64+0x4] ;  /* 0x000004040e007981 */ /* 0x000f28000c1e1900 */
[----:B------:R-:W5:Y:S04]  /*03b0*/  LDG.E R23, desc[UR4][R2.64] ;  /* 0x0000000402177981 */ /* 0x000f68000c1e1900 */
[----:B------:R-:W5:Y:S04]  /*03c0*/  LDG.E R15, desc[UR4][R2.64+0x4] ;  /* 0x00000404020f7981 */ /* 0x000f68000c1e1900 */
[----:B------:R-:W5:Y:S01]  /*03d0*/  LDG.E R14, desc[UR4][R2.64+0x8] ;  /* 0x00000804020e7981 */ /* 0x000f62000c1e1900 */
[----:B---3--:R-:W-:-:S05]  /*03e0*/  SHF.L.U32 R20, R12, 0x2, RZ ;  /* 0x000000020c147819 */ /* 0x008fca00000006ff */
[----:B------:R-:W-:Y:S02]  /*03f0*/  IMAD.WIDE R8, R20, 0x4, R8 ;  /* 0x0000000414087825 */ /* 0x000fe400078e0208 */
[----:B------:R2:W3:Y:S04]  /*0400*/  LDG.E R20, desc[UR4][R10.64+0x2c] ;  /* 0x00002c040a147981 */ /* 0x0004e8000c1e1900 */
[----:B------:R-:W3:Y:S04]  /*0410*/  LDG.E R12, desc[UR4][R8.64+0xc] ;  /* 0x00000c04080c7981 */ /* 0x000ee8000c1e1900 */
[----:B------:R-:W3:Y:S01]  /*0420*/  LDG.E R3, desc[UR4][R8.64+0x8] ;  /* 0x0000080408037981 */ /* 0x000ee2000c1e1900 */
[----:B--2---:R-:W-:-:S03]  /*0430*/  FFMA R11, R16, R17, R13 ;  /* 0x00000011100b7223 */ /* 0x004fc6000000000d */
[----:B------:R-:W2:Y:S04]  /*0440*/  LDG.E R17, desc[UR4][R8.64] ;  /* 0x0000000408117981 */ /* 0x000ea8000c1e1900 */
[----:B------:R-:W2:Y:S01]  /*0450*/  LDG.E R13, desc[UR4][R8.64+0x4] ;  /* 0x00000404080d7981 */ /* 0x000ea2000c1e1900 */
[----:B----4-:R-:W-:-:S04]  /*0460*/  FFMA R2, R18, R0, R7 ;  /* 0x0000000012027223 */ /* 0x010fc80000000007 */
[----:B------:R-:W-:Y:S01]  /*0470*/  FFMA R25, R6, R25, R2 ;  /* 0x0000001906197223 */ /* 0x000fe20000000002 */
[----:B------:R-:W-:Y:S01]  /*0480*/  FFMA R24, R18, R24, R21 ;  /* 0x0000001812187223 */ /* 0x000fe20000000015 */
[----:B------:R-:W-:-:S03]  /*0490*/  FFMA R22, R6, R22, R5 ;  /* 0x0000001606167223 */ /* 0x000fc60000000005 */
[----:B------:R-:W-:Y:S01]  /*04a0*/  FFMA R24, R6, R27, R24 ;  /* 0x0000001b06187223 */ /* 0x000fe20000000018 */
[C---:B------:R-:W-:Y:S01]  /*04b0*/  FFMA R5, R19.reuse, R28, R22 ;  /* 0x0000001c13057223 */ /* 0x040fe20000000016 */
[C---:B------:R-:W-:Y:S02]  /*04c0*/  FFMA R26, R19.reuse, R26, R25 ;  /* 0x0000001a131a7223 */ /* 0x040fe40000000019 */
[----:B-----5:R-:W-:Y:S01]  /*04d0*/  FFMA R29, R19, R29, R24 ;  /* 0x0000001d131d7223 */ /* 0x020fe20000000018 */
[C---:B------:R-:W-:Y:S01]  /*04e0*/  FFMA R5, R16.reuse, R23, R5 ;  /* 0x0000001710057223 */ /* 0x040fe20000000005 */
[C---:B------:R-:W-:Y:S01]  /*04f0*/  FFMA R26, R16.reuse, R15, R26 ;  /* 0x0000000f101a7223 */ /* 0x040fe2000000001a */
[----:B------:R-:W-:Y:S01]  /*0500*/  BSSY.RECONVERGENT B0, `(.L_x_0) ;  /* 0x0000013000007945 */ /* 0x000fe20003800200 */
[----:B------:R-:W-:Y:S01]  /*0510*/  FFMA R14, R16, R14, R29 ;  /* 0x0000000e100e7223 */ /* 0x000fe2000000001d */
[----:B------:R-:W-:Y:S01]  /*0520*/  LEA R4, R4, R4, 0x1 ;  /* 0x0000000404047211 */ /* 0x000fe200078e08ff */
[----:B---3--:R-:W-:-:S05]  /*0530*/  FFMA R0, R20, R12, R11 ;  /* 0x0000000c14007223 */ /* 0x008fca000000000b */
[----:B------:R-:W-:-:S04]  /*0540*/  IADD3 R2, PT, PT, R0, 0x1800000, RZ ;  /* 0x0180000000027810 */ /* 0x000fc80007ffe0ff */
[----:B------:R-:W-:-:S04]  /*0550*/  LOP3.LUT R2, R2, 0x7f800000, RZ, 0xc0, !PT ;  /* 0x7f80000002027812 */ /* 0x000fc800078ec0ff */
[----:B------:R-:W-:Y:S01]  /*0560*/  ISETP.GT.U32.AND P0, PT, R2, 0x1ffffff, PT ;  /* 0x01ffffff0200780c */ /* 0x000fe20003f04070 */
[C---:B--2---:R-:W-:Y:S01]  /*0570*/  FFMA R17, R20.reuse, R17, R5 ;  /* 0x0000001114117223 */ /* 0x044fe20000000005 */
[C---:B------:R-:W-:Y:S01]  /*0580*/  FFMA R13, R20.reuse, R13, R26 ;  /* 0x0000000d140d7223 */ /* 0x040fe2000000001a */
[----:B------:R-:W-:-:S10]  /*0590*/  FFMA R3, R20, R3, R14 ;  /* 0x0000000314037223 */ /* 0x000fd4000000000e */
[----:B------:R-:W-:Y:S05]  /*05a0*/  @P0 BRA `(.L_x_1) ;  /* 0x0000000000100947 */ /* 0x000fea0003800000 */
[----:B------:R-:W-:-:S07]  /*05b0*/  MOV R6, 0x5d0 ;  /* 0x000005d000067802 */ /* 0x000fce0000000f00 */
[----:B------:R-:W-:Y:S05]  /*05c0*/  CALL.REL.NOINC `($__internal_0_$__cuda_sm20_rcp_rn_f32_slowpath) ;  /* 0x0000000000407944 */ /* 0x000fea0003c00000 */
[----:B------:R-:W-:Y:S01]  /*05d0*/  MOV R2, R5 ;  /* 0x0000000500027202 */ /* 0x000fe20000000f00 */
[----:B------:R-:W-:Y:S06]  /*05e0*/  BRA `(.L_x_2) ;  /* 0x0000000000107947 */ /* 0x000fec0003800000 */
.L_x_1:
[----:B------:R-:W0:Y:S02]  /*05f0*/  MUFU.RCP R5, R0 ;  /* 0x0000000000057308 */ /* 0x000e240000001000 */
[----:B0-----:R-:W-:-:S04]  /*0600*/  FFMA R2, R0, R5, -1 ;  /* 0xbf80000000027423 */ /* 0x001fc80000000005 */
[----:B------:R-:W-:-:S04]  /*0610*/  FADD.FTZ R2, -R2, -RZ ;  /* 0x800000ff02027221 */ /* 0x000fc80000010100 */
[----:B------:R-:W-:-:S07]  /*0620*/  FFMA R2, R5, R2, R5 ;  /* 0x0000000205027223 */ /* 0x000fce0000000005 */
.L_x_2:
[----:B------:R-:W-:Y:S05]  /*0630*/  BSYNC.RECONVERGENT B0 ;  /* 0x0000000000007941 */ /* 0x000fea0003800200 */
.L_x_0:
[----:B------:R-:W0:Y:S01]  /*0640*/  LDC.64 R6, c[0x0][0x388] ;  /* 0x0000e200ff067b82 */ /* 0x000e220000000a00 */
[-C--:B------:R-:W-:Y:S01]  /*0650*/  FMUL R17, R17, R2.reuse ;  /* 0x0000000211117220 */ /* 0x080fe20000400000 */
[-C--:B------:R-:W-:Y:S01]  /*0660*/  FMUL R13, R13, R2.reuse ;  /* 0x000000020d0d7220 */ /* 0x080fe20000400000 */
[----:B------:R-:W-:Y:S01]  /*0670*/  FMUL R3, R3, R2 ;  /* 0x0000000203037220 */ /* 0x000fe20000400000 */
[----:B0-----:R-:W-:-:S05]  /*0680*/  IMAD.WIDE R4, R4, 0x4, R6 ;  /* 0x0000000404047825 */ /* 0x001fca00078e0206 */
[----:B------:R-:W-:Y:S04]  /*0690*/  STG.E desc[UR4][R4.64], R17 ;  /* 0x0000001104007986 */ /* 0x000fe8000c101904 */
[----:B------:R-:W-:Y:S04]  /*06a0*/  STG.E desc[UR4][R4.64+0x4], R13 ;  /* 0x0000040d04007986 */ /* 0x000fe8000c101904 */
[----:B------:R-:W-:Y:S01]  /*06b0*/  STG.E desc[UR4][R4.64+0x8], R3 ;  /* 0x0000080304007986 */ /* 0x000fe2000c101904 */
[----:B------:R-:W-:Y:S05]  /*06c0*/  EXIT ;  /* 0x000000000000794d */ /* 0x000fea0003800000 */
        .weak           $__internal_0_$__cuda_sm20_rcp_rn_f32_slowpath
        .type           $__internal_0_$__cuda_sm20_rcp_rn_f32_slowpath,@function
        .size           $__internal_0_$__cuda_sm20_rcp_rn_f32_slowpath,(.L_x_165 - $__internal_0_$__cuda_sm20_rcp_rn_f32_slowpath)
$__internal_0_$__cuda_sm20_rcp_rn_f32_slowpath:
[----:B------:R-:W-:Y:S01]  /*06d0*/  SHF.L.U32 R2, R0, 0x1, RZ ;  /* 0x0000000100027819 */ /* 0x000fe200000006ff */
[----:B------:R-:W-:Y:S03]  /*06e0*/  BSSY.RECONVERGENT B1, `(.L_x_3) ;  /* 0x0000030000017945 */ /* 0x000fe60003800200 */
[----:B------:R-:W-:-:S04]  /*06f0*/  SHF.R.U32.HI R2, RZ, 0x18, R2 ;  /* 0x00000018ff027819 */ /* 0x000fc80000011602 */
[----:B------:R-:W-:-:S13]  /*0700*/  ISETP.NE.U32.AND P0, PT, R2, RZ, PT ;  /* 0x000000ff0200720c */ /* 0x000fda0003f05070 */
[----:B------:R-:W-:Y:S05]  /*0710*/  @P0 BRA `(.L_x_4) ;  /* 0x0000000000280947 */ /* 0x000fea0003800000 */
[----:B------:R-:W-:-:S04]  /*0720*/  SHF.L.U32 R2, R0, 0x1, RZ ;  /* 0x0000000100027819 */ /* 0x000fc800000006ff */
[----:B------:R-:W-:-:S13]  /*0730*/  ISETP.NE.AND P0, PT, R2, RZ, PT ;  /* 0x000000ff0200720c */ /* 0x000fda0003f05270 */
[----:B------:R-:W-:Y:S01]  /*0740*/  @P0 FFMA R7, R0, 1.84467440737095516160e+19, RZ ;  /* 0x5f80000000070823 */ /* 0x000fe200000000ff */
[----:B------:R-:W-:Y:S08]  /*0750*/  @!P0 MUFU.RCP R5, R0 ;  /* 0x0000000000058308 */ /* 0x000ff00000001000 */
[----:B------:R-:W0:Y:S02]  /*0760*/  @P0 MUFU.RCP R2, R7 ;  /* 0x0000000700020308 */ /* 0x000e240000001000 */
[----:B0-----:R-:W-:-:S04]  /*0770*/  @P0 FFMA R8, R7, R2, -1 ;  /* 0xbf80000007080423 */ /* 0x001fc80000000002 */
[----:B------:R-:W-:-:S04]  /*0780*/  @P0 FADD.FTZ R9, -R8, -RZ ;  /* 0x800000ff08090221 */ /* 0x000fc80000010100 */
[----:B------:R-:W-:-:S04]  /*0790*/  @P0 FFMA R2, R2, R9, R2 ;  /* 0x0000000902020223 */ /* 0x000fc80000000002 */
[----:B------:R-:W-:Y:S01]  /*07a0*/  @P0 FFMA R5, R2, 1.84467440737095516160e+19, RZ ;  /* 0x5f80000002050823 */ /* 0x000fe200000000ff */
[----:B------:R-:W-:Y:S06]  /*07b0*/  BRA `(.L_x_5) ;  /* 0x0000000000887947 */ /* 0x000fec0003800000 */
.L_x_4:
[----:B------:R-:W-:-:S04]  /*07c0*/  IADD3 R5, PT, PT, R2, -0xfd, RZ ;  /* 0xffffff0302057810 */ /* 0x000fc80007ffe0ff */
[----:B------:R-:W-:-:S13]  /*07d0*/  ISETP.GT.U32.AND P0, PT, R5, 0x1, PT ;  /* 0x000000010500780c */ /* 0x000fda0003f04070 */
[----:B------:R-:W-:Y:S05]  /*07e0*/  @P0 BRA `(.L_x_6) ;  /* 0x0000000000780947 */ /* 0x000fea0003800000 */
[----:B------:R-:W-:Y:S01]  /*07f0*/  LOP3.LUT R7, R0, 0x7fffff, RZ, 0xc0, !PT ;  /* 0x007fffff00077812 */ /* 0x000fe200078ec0ff */
[----:B------:R-:W-:-:S03]  /*0800*/  HFMA2 R12, -RZ, RZ, 0, 1.78813934326171875e-07 ;  /* 0x00000003ff0c7431 */ /* 0x000fc600000001ff */
[----:B------:R-:W-:-:S04]  /*0810*/  LOP3.LUT R7, R7, 0x3f800000, RZ, 0xfc, !PT ;  /* 0x3f80000007077812 */ /* 0x000fc800078efcff */
[----:B------:R-:W0:Y:S01]  /*0820*/  MUFU.RCP R8, R7 ;  /* 0x0000000700087308 */ /* 0x000e220000001000 */
[----:B------:R-:W-:Y:S01]  /*0830*/  SHF.L.U32 R11, R12, R5, RZ ;  /* 0x000000050c0b7219 */ /* 0x000fe200000006ff */
[----:B0-----:R-:W-:-:S04]  /*0840*/  FFMA R9, R7, R8, -1 ;  /* 0xbf80000007097423 */ /* 0x001fc80000000008 */
[----:B------:R-:W-:-:S04]  /*0850*/  FADD.FTZ R9, -R9, -RZ ;  /* 0x800000ff09097221 */ /* 0x000fc80000010100 */
[CCC-:B------:R-:W-:Y:S01]  /*0860*/  FFMA.RM R10, R8.reuse, R9.reuse, R8.reuse ;  /* 0x00000009080a7223 */ /* 0x1c0fe20000004008 */
[----:B------:R-:W-:-:S04]  /*0870*/  FFMA.RP R9, R8, R9, R8 ;  /* 0x0000000908097223 */ /* 0x000fc80000008008 */
[C---:B------:R-:W-:Y:S02]  /*0880*/  LOP3.LUT R8, R10.reuse, 0x7fffff, RZ, 0xc0, !PT ;  /* 0x007fffff0a087812 */ /* 0x040fe400078ec0ff */
[----:B------:R-:W-:Y:S02]  /*0890*/  FSETP.NEU.FTZ.AND P0, PT, R10, R9, PT ;  /* 0x000000090a00720b */ /* 0x000fe40003f1d000 */
[----:B------:R-:W-:Y:S02]  /*08a0*/  LOP3.LUT R8, R8, 0x800000, RZ, 0xfc, !PT ;  /* 0x0080000008087812 */ /* 0x000fe400078efcff */
[----:B------:R-:W-:Y:S02]  /*08b0*/  SEL R9, RZ, 0xffffffff, !P0 ;  /* 0xffffffffff097807 */ /* 0x000fe40004000000 */
[----:B------:R-:W-:Y:S02]  /*08c0*/  LOP3.LUT R10, R11, R8, RZ, 0xc0, !PT ;  /* 0x000000080b0a7212 */ /* 0x000fe400078ec0ff */
[----:B------:R-:W-:-:S02]  /*08d0*/  IADD3 R9, PT, PT, -R9, RZ, RZ ;  /* 0x000000ff09097210 */ /* 0x000fc40007ffe1ff */
[-C--:B------:R-:W-:Y:S02]  /*08e0*/  SHF.R.U32.HI R10, RZ, R5.reuse, R10 ;  /* 0x00000005ff0a7219 */ /* 0x080fe4000001160a */
[----:B------:R-:W-:Y:S02]  /*08f0*/  LOP3.LUT P1, RZ, R9, R5, R8, 0xf8, !PT ;  /* 0x0000000509ff7212 */ /* 0x000fe4000782f808 */
[C---:B------:R-:W-:Y:S02]  /*0900*/  LOP3.LUT P0, RZ, R10.reuse, 0x1, RZ, 0xc0, !PT ;  /* 0x000000010aff7812 */ /* 0x040fe4000780c0ff */
[----:B------:R-:W-:-:S04]  /*0910*/  LOP3.LUT P2, RZ, R10, 0x2, RZ, 0xc0, !PT ;  /* 0x000000020aff7812 */ /* 0x000fc8000784c0ff */
[----:B------:R-:W-:Y:S02]  /*0920*/  PLOP3.LUT P0, PT, P0, P1, P2, 0xe0, 0x0 ;  /* 0x000000000000781c */ /* 0x000fe40000703c20 */
[----:B------:R-:W-:Y:S02]  /*0930*/  LOP3.LUT P1, RZ, R0, 0x7fffff, RZ, 0xc0, !PT ;  /* 0x007fffff00ff7812 */ /* 0x000fe4000782c0ff */
[----:B------:R-:W-:-:S04]  /*0940*/  SEL R5, RZ, 0x1, !P0 ;  /* 0x00000001ff057807 */ /* 0x000fc80004000000 */
[----:B------:R-:W-:-:S04]  /*0950*/  IADD3 R5, PT, PT, -R5, RZ, RZ ;  /* 0x000000ff05057210 */ /* 0x000fc80007ffe1ff */
[----:B------:R-:W-:Y:S02]  /*0960*/  ISETP.GE.AND P0, PT, R5, RZ, PT ;  /* 0x000000ff0500720c */ /* 0x000fe40003f06270 */
[----:B------:R-:W-:-:S04]  /*0970*/  IADD3 R5, PT, PT, R2, -0xfc, RZ ;  /* 0xffffff0402057810 */ /* 0x000fc80007ffe0ff */
[----:B------:R-:W-:-:S07]  /*0980*/  SHF.R.U32.HI R5, RZ, R5, R8 ;  /* 0x00000005ff057219 */ /* 0x000fce0000011608 */
[----:B------:R-:W-:-:S04]  /*0990*/  @!P0 IADD3 R5, PT, PT, R5, 0x1, RZ ;  /* 0x0000000105058810 */ /* 0x000fc80007ffe0ff */
[----:B------:R-:W-:-:S04]  /*09a0*/  @!P1 SHF.L.U32 R5, R5, 0x1, RZ ;  /* 0x0000000105059819 */ /* 0x000fc800000006ff */
[----:B------:R-:W-:Y:S01]  /*09b0*/  LOP3.LUT R5, R5, 0x80000000, R0, 0xf8, !PT ;  /* 0x8000000005057812 */ /* 0x000fe200078ef800 */
[----:B------:R-:W-:Y:S06]  /*09c0*/  BRA `(.L_x_5) ;  /* 0x0000000000047947 */ /* 0x000fec0003800000 */
.L_x_6:
[----:B------:R0:W1:Y:S02]  /*09d0*/  MUFU.RCP R5, R0 ;  /* 0x0000000000057308 */ /* 0x0000640000001000 */
.L_x_5:
[----:B------:R-:W-:Y:S05]  /*09e0*/  BSYNC.RECONVERGENT B1 ;  /* 0x0000000000017941 */ /* 0x000fea0003800200 */
.L_x_3:
[----:B------:R-:W-:-:S04]  /*09f0*/  MOV R7, 0x0 ;  /* 0x0000000000077802 */ /* 0x000fc80000000f00 */
[----:B01----:R-:W-:Y:S05]  /*0a00*/  RET.REL.NODEC R6 `(_Z5sliceILi5ELi4EEviPfP11MatrixEntry12HashTableGPUIXT_EXT0_EE) ;  /* 0xfffffff4067c7950 */ /* 0x003fea0003c3ffff */
.L_x_7:
[----:B------:R-:W-:-:S00]  /*0a10*/  BRA `(.L_x_7) ;  /* 0xfffffffc00fc7947 */ /* 0x000fc0000383ffff */
[----:B------:R-:W-:-:S00]  /*0a20*/  NOP ;  /* 0x0000000000007918 */ /* 0x000fc00000000000 */
        /* <DEDUP_REMOVED lines=13> */
.L_x_165:


//--------------------- .text._Z4blurILi5ELi4EEviPfP11MatrixEntryi12HashTableGPUIXT_EXT0_EE --------------------------
	.section	.text._Z4blurILi5ELi4EEviPfP11MatrixEntryi12HashTableGPUIXT_EXT0_EE,"ax",@progbits
	.align	128
.text._Z4blurILi5ELi4EEviPfP11MatrixEntryi12HashTableGPUIXT_EXT0_EE:
        .type           _Z4blurILi5ELi4EEviPfP11MatrixEntryi12HashTableGPUIXT_EXT0_EE,@function
        .size           _Z4blurILi5ELi4EEviPfP11MatrixEntryi12HashTableGPUIXT_EXT0_EE,(.L_x_167 - _Z4blurILi5ELi4EEviPfP11MatrixEntryi12HashTableGPUIXT_EXT0_EE)
        .other          _Z4blurILi5ELi4EEviPfP11MatrixEntryi12HashTableGPUIXT_EXT0_EE,@"STO_CUDA_ENTRY STV_DEFAULT"
_Z4blurILi5ELi4EEviPfP11MatrixEntryi12HashTableGPUIXT_EXT0_EE:
[----:B------:R-:W0:Y:S01]  /*0000*/  LDC R1, c[0x0][0x37c] ;  /* 0x0000df00ff017b82 */ /* 0x000e220000000800 */
[----:B------:R-:W1:Y:S01]  /*0010*/  S2R R0, SR_TID.X ;  /* 0x0000000000007919 */ /* 0x000e620000002100 */
[----:B------:R-:W2:Y:S06]  /*0020*/  LDCU UR8, c[0x0][0x2fc] ;  /* 0x00005f80ff0877ac */ /* 0x000eac0008000800 */
[----:B------:R-:W-:Y:S01]  /*0030*/  S2UR UR4, SR_CTAID.Y ;  /* 0x00000000000479c3 */ /* 0x000fe20000002600 */
[----:B0-----:R-:W-:Y:S01]  /*0040*/  VIADD R1, R1, 0xffffffd8 ;  /* 0xffffffd801017836 */ /* 0x001fe20000000000 */
[----:B------:R-:W0:Y:S01]  /*0050*/  LDCU UR5, c[0x0][0x370] ;  /* 0x00006e00ff0577ac */ /* 0x000e220008000800 */
[----:B------:R-:W3:Y:S05]  /*0060*/  LDCU UR9, c[0x0][0x360] ;  /* 0x00006c00ff0977ac */ /* 0x000eea0008000800 */
[----:B------:R-:W0:Y:S01]  /*0070*/  S2UR UR6, SR_CTAID.X ;  /* 0x00000000000679c3 */ /* 0x000e220000002500 */
[----:B------:R-:W4:Y:S01]  /*0080*/  LDCU UR10, c[0x0][0x380] ;  /* 0x00007000ff0a77ac */ /* 0x000f220008000800 */
[----:B------:R-:W5:Y:S06]  /*0090*/  LDCU UR7, c[0x0][0x2f8] ;  /* 0x00005f00ff0777ac */ /* 0x000f6c0008000800 */
[----:B------:R-:W3:Y:S01]  /*00a0*/  LDC R9, c[0x0][0x364] ;  /* 0x0000d900ff097b82 */ /* 0x000ee20000000800 */
[----:B0-----:R-:W-:Y:S01]  /*00b0*/  UIMAD UR4, UR4, UR5, UR6 ;  /* 0x00000005040472a4 */ /* 0x001fe2000f8e0206 */
[----:B-----5:R-:W-:-:S05]  /*00c0*/  IADD3 R11, P1, PT, R1, UR7, RZ ;  /* 0x00000007010b7c10 */ /* 0x020fca000ff3e0ff */
[----:B--2---:R-:W-:Y:S02]  /*00d0*/  IMAD.X R13, RZ, RZ, UR8, P1 ;  /* 0x00000008ff0d7e24 */ /* 0x004fe400088e06ff */
[----:B---3--:R-:W-:-:S04]  /*00e0*/  IMAD R9, R9, UR9, RZ ;  /* 0x0000000909097c24 */ /* 0x008fc8000f8e02ff */
[----:B-1----:R-:W-:-:S05]  /*00f0*/  IMAD R9, R9, UR4, R0 ;  /* 0x0000000409097c24 */ /* 0x002fca000f8e0200 */
[----:B----4-:R-:W-:-:S13]  /*0100*/  ISETP.GE.AND P0, PT, R9, UR10, PT ;  /* 0x0000000a09007c0c */ /* 0x010fda000bf06270 */
[----:B------:R-:W-:Y:S05]  /*0110*/  @P0 EXIT ;  /* 0x000000000000094d */ /* 0x000fea0003800000 */
[----:B------:R-:W0:Y:S01]  /*0120*/  LDC.64 R2, c[0x0][0x390] ;  /* 0x0000e400ff027b82 */ /* 0x000e220000000a00 */
[----:B------:R-:W1:Y:S01]  /*0130*/  LDCU.64 UR6, c[0x0][0x358] ;  /* 0x00006b00ff0677ac */ /* 0x000e620008000a00 */
[----:B0-----:R-:W-:-:S06]  /*0140*/  IMAD.WIDE R2, R9, 0x8, R2 ;  /* 0x0000000809027825 */ /* 0x001fcc00078e0202 */
[----:B-1----:R-:W2:Y:S02]  /*0150*/  LDG.E R2, desc[UR6][R2.64] ;  /* 0x0000000602027981 */ /* 0x002ea4000c1e1900 */
[----:B--2---:R-:W-:-:S13]  /*0160*/  ISETP.NE.AND P0, PT, R2, R9, PT ;  /* 0x000000090200720c */ /* 0x004fda0003f05270 */
[----:B------:R-:W-:Y:S05]  /*0170*/  @P0 EXIT ;  /* 0x000000000000094d */ /* 0x000fea0003800000 */
[----:B------:R-:W0:Y:S01]  /*0180*/  LDC.64 R2, c[0x0][0x3b0] ;  /* 0x0000ec00ff027b82 */ /* 0x000e220000000a00 */
[----:B------:R-:W-:Y:S01]  /*0190*/  IMAD R5, R9, 0x5, RZ ;  /* 0x0000000509057824 */ /* 0x000fe200078e02ff */
[----:B------:R-:W1:Y:S06]  /*01a0*/  LDCU UR4, c[0x0][0x3a0] ;  /* 0x00007400ff0477ac */ /* 0x000e6c0008000800 */
[----:B------:R-:W2:Y:S01]  /*01b0*/  LDC R15, c[0x0][0x398] ;  /* 0x0000e600ff0f7b82 */ /* 0x000ea20000000800 */
[----:B0-----:R-:W-:-:S05]  /*01c0*/  IMAD.WIDE R2, R5, 0x2, R2 ;  /* 0x0000000205027825 */ /* 0x001fca00078e0202 */
[----:B------:R-:W3:Y:S04]  /*01d0*/  LDG.E.U16 R0, desc[UR6][R2.64] ;  /* 0x0000000602007981 */ /* 0x000ee8000c1e1500 */
[----:B------:R-:W4:Y:S04]  /*01e0*/  LDG.E.U16 R5, desc[UR6][R2.64+0x2] ;  /* 0x0000020602057981 */ /* 0x000f28000c1e1500 */
[----:B------:R-:W5:Y:S04]  /*01f0*/  LDG.E.U16 R8, desc[UR6][R2.64+0x6] ;  /* 0x0000060602087981 */ /* 0x000f68000c1e1500 */
[----:B------:R-:W2:Y:S04]  /*0200*/  LDG.E.U16 R6, desc[UR6][R2.64+0x4] ;  /* 0x0000040602067981 */ /* 0x000ea8000c1e1500 */
[----:B------:R0:W2:Y:S01]  /*0210*/  LDG.E.U16 R10, desc[UR6][R2.64+0x8] ;  /* 0x00000806020a7981 */ /* 0x0000a2000c1e1500 */
[C---:B---3--:R-:W-:Y:S01]  /*0220*/  VIADD R4, R0.reuse, 0x1 ;  /* 0x0000000100047836 */ /* 0x048fe20000000000 */
[----:B------:R-:W-:Y:S01]  /*0230*/  IADD3 R0, PT, PT, R0, -0x1, RZ ;  /* 0xffffffff00007810 */ /* 0x000fe20007ffe0ff */
[----:B----4-:R-:W-:-:S02]  /*0240*/  VIADD R7, R5, 0x1 ;  /* 0x0000000105077836 */ /* 0x010fc40000000000 */
[----:B------:R-:W-:-:S03]  /*0250*/  VIADD R5, R5, 0xffffffff ;  /* 0xffffffff05057836 */ /* 0x000fc60000000000 */
[----:B0-----:R-:W-:Y:S02]  /*0260*/  PRMT R2, R4, 0x5410, R7 ;  /* 0x0000541004027816 */ /* 0x001fe40000000007 */
[----:B------:R-:W-:Y:S01]  /*0270*/  PRMT R4, R0, 0x5410, R5 ;  /* 0x0000541000047816 */ /* 0x000fe20000000005 */
[----:B-----5:R-:W-:Y:S01]  /*0280*/  VIADD R5, R8, 0x1 ;  /* 0x0000000108057836 */ /* 0x020fe20000000000 */
[C---:B--2---:R-:W-:Y:S01]  /*0290*/  IADD3 R0, PT, PT, R6.reuse, 0x1, RZ ;  /* 0x0000000106007810 */ /* 0x044fe20007ffe0ff */
[----:B------:R-:W-:Y:S01]  /*02a0*/  VIADD R6, R6, 0xffffffff ;  /* 0xffffffff06067836 */ /* 0x000fe20000000000 */
[----:B------:R-:W-:Y:S01]  /*02b0*/  IADD3 R3, PT, PT, R8, -0x1, RZ ;  /* 0xffffffff08037810 */ /* 0x000fe20007ffe0ff */
[----:B------:R0:W-:Y:S01]  /*02c0*/  STL [R1+0xc], R4 ;  /* 0x00000c0401007387 */ /* 0x0001e20000100800 */
[C---:B------:R-:W-:Y:S01]  /*02d0*/  VIADD R8, R10.reuse, 0x1 ;  /* 0x000000010a087836 */ /* 0x040fe20000000000 */
[----:B------:R-:W-:Y:S02]  /*02e0*/  IADD3 R10, PT, PT, R10, -0x1, RZ ;  /* 0xffffffff0a0a7810 */ /* 0x000fe40007ffe0ff */
[----:B------:R-:W-:-:S02]  /*02f0*/  PRMT R6, R6, 0x5410, R3 ;  /* 0x0000541006067816 */ /* 0x000fc40000000003 */
[----:B0-----:R-:W-:Y:S01]  /*0300*/  PRMT R4, R0, 0x5410, R5 ;  /* 0x0000541000047816 */ /* 0x001fe20000000005 */
[----:B------:R-:W-:-:S04]  /*0310*/  IMAD.MOV.U32 R0, RZ, RZ, R1 ;  /* 0x000000ffff007224 */ /* 0x000fc800078e0001 */
[----:B------:R-:W-:Y:S01]  /*0320*/  IMAD R7, R15, 0x2, R0 ;  /* 0x000000020f077824 */ /* 0x000fe200078e0200 */
[----:B------:R0:W-:Y:S04]  /*0330*/  STL [R1], R2 ;  /* 0x0000000201007387 */ /* 0x0001e80000100800 */
[----:B------:R-:W-:Y:S04]  /*0340*/  STL [R1+0x4], R4 ;  /* 0x0000040401007387 */ /* 0x000fe80000100800 */
[----:B------:R2:W-:Y:S04]  /*0350*/  STL [R1+0x10], R6 ;  /* 0x0000100601007387 */ /* 0x0005e80000100800 */
[----:B------:R3:W-:Y:S04]  /*0360*/  STL.U16 [R1+0x8], R8 ;  /* 0x0000080801007387 */ /* 0x0007e80000100400 */
[----:B------:R-:W-:Y:S04]  /*0370*/  STL.U16 [R1+0x14], R10 ;  /* 0x0000140a01007387 */ /* 0x000fe80000100400 */
[----:B------:R-:W4:Y:S04]  /*0380*/  LDL.U16 R0, [R7] ;  /* 0x0000000007007983 */ /* 0x000f280000100400 */
[----:B0-----:R-:W5:Y:S01]  /*0390*/  LDL.U16 R2, [R7+0xc] ;  /* 0x00000c0007027983 */ /* 0x001f620000100400 */
[----:B-1----:R-:W-:-:S09]  /*03a0*/  USHF.L.U32 UR4, UR4, 0x1, URZ ;  /* 0x0000000104047899 */ /* 0x002fd200080006ff */
[----:B--2---:R-:W0:Y:S01]  /*03b0*/  I2F.U32.RP R6, UR4 ;  /* 0x0000000400067d06 */ /* 0x004e220008209000 */
[----:B----4-:R-:W-:Y:S01]  /*03c0*/  VIADD R12, R0, 0xfffffffa ;  /* 0xfffffffa000c7836 */ /* 0x010fe20000000000 */
[----:B-----5:R-:W-:-:S04]  /*03d0*/  IADD3 R14, PT, PT, R2, 0x6, RZ ;  /* 0x00000006020e7810 */ /* 0x020fc80007ffe0ff */
[----:B------:R-:W-:Y:S04]  /*03e0*/  STL.U16 [R7], R12 ;  /* 0x0000000c07007387 */ /* 0x000fe80000100400 */
[----:B------:R1:W-:Y:S04]  /*03f0*/  STL.U16 [R7+0xc], R14 ;  /* 0x00000c0e07007387 */ /* 0x0003e80000100400 */
[----:B------:R-:W2:Y:S04]  /*0400*/  LDL.64 R2, [R1] ;  /* 0x0000000001027983 */ /* 0x000ea80000100a00 */
[----:B------:R-:W4:Y:S01]  /*0410*/  LDL.U16 R0, [R1+0x8] ;  /* 0x0000080001007983 */ /* 0x000f220000100400 */
[----:B0-----:R-:W0:Y:S02]  /*0420*/  MUFU.RCP R6, R6 ;  /* 0x0000000600067308 */ /* 0x001e240000001000 */
[----:B0-----:R-:W-:-:S06]  /*0430*/  VIADD R5, R6, 0xffffffe ;  /* 0x0ffffffe06057836 */ /* 0x001fcc0000000000 */
[----:B------:R-:W0:Y:S01]  /*0440*/  F2I.FTZ.U32.TRUNC.NTZ R5, R5 ;  /* 0x0000000500057305 */ /* 0x000e22000021f000 */
[----:B------:R-:W-:Y:S01]  /*0450*/  IMAD R17, RZ, RZ, -UR4 ;  /* 0x80000004ff117e24 */ /* 0x000fe2000f8e02ff */
[----:B------:R-:W-:Y:S02]  /*0460*/  ISETP.NE.U32.AND P1, PT, RZ, UR4, PT ;  /* 0x00000004ff007c0c */ /* 0x000fe4000bf25070 */
[C---:B--2---:R-:W-:Y:S02]  /*0470*/  PRMT R4, R2.reuse, 0x9910, RZ ;  /* 0x0000991002047816 */ /* 0x044fe400000000ff */
[----:B---3--:R-:W-:Y:S02]  /*0480*/  PRMT R8, R2, 0xbb32, RZ ;  /* 0x0000bb3202087816 */ /* 0x008fe400000000ff */
[----:B-1----:R-:W-:-:S03]  /*0490*/  PRMT R7, R3, 0x9910, RZ ;  /* 0x0000991003077816 */ /* 0x002fc600000000ff */
[----:B------:R-:W-:Y:S01]  /*04a0*/  IMAD R4, R4, 0x269ec3, R8 ;  /* 0x00269ec304047824 */ /* 0x000fe200078e0208 */
[----:B------:R-:W-:Y:S02]  /*04b0*/  PRMT R15, R3, 0xbb32, RZ ;  /* 0x0000bb32030f7816 */ /* 0x000fe400000000ff */
[----:B----4-:R-:W-:Y:S01]  /*04c0*/  PRMT R6, R0, 0x9910, RZ ;  /* 0x0000991000067816 */ /* 0x010fe200000000ff */
[----:B------:R-:W-:-:S03]  /*04d0*/  IMAD R4, R4, 0x269ec3, R7 ;  /* 0x00269ec304047824 */ /* 0x000fc600078e0207 */
[----:B------:R-:W-:Y:S01]  /*04e0*/  MOV R7, R6 ;  /* 0x0000000600077202 */ /* 0x000fe20000000f00 */
[----:B------:R-:W-:Y:S02]  /*04f0*/  IMAD R4, R4, 0x269ec3, R15 ;  /* 0x00269ec304047824 */ /* 0x000fe400078e020f */
[----:B0-----:R-:W-:Y:S02]  /*0500*/  IMAD R15, R17, R5, RZ ;  /* 0x00000005110f7224 */ /* 0x001fe400078e02ff */
[----:B------:R-:W-:Y:S02]  /*0510*/  IMAD R7, R4, 0x269ec3, R7 ;  /* 0x00269ec304077824 */ /* 0x000fe400078e0207 */
[----:B------:R-:W-:Y:S02]  /*0520*/  IMAD.MOV.U32 R4, RZ, RZ, RZ ;  /* 0x000000ffff047224 */ /* 0x000fe400078e00ff */
[----:B------:R-:W-:Y:S02]  /*0530*/  IMAD R7, R7, 0x269ec3, RZ ;  /* 0x00269ec307077824 */ /* 0x000fe400078e02ff */
[----:B------:R-:W-:-:S06]  /*0540*/  IMAD.HI.U32 R4, R5, R15, R4 ;  /* 0x0000000f05047227 */ /* 0x000fcc00078e0004 */
[----:B------:R-:W-:-:S04]  /*0550*/  IMAD.HI.U32 R4, R4, R7, RZ ;  /* 0x0000000704047227 */ /* 0x000fc800078e00ff */
[----:B------:R-:W-:-:S04]  /*0560*/  IMAD.MOV R4, RZ, RZ, -R4 ;  /* 0x000000ffff047224 */ /* 0x000fc800078e0a04 */
[----:B------:R-:W-:Y:S02]  /*0570*/  IMAD R17, R4, UR4, R7 ;  /* 0x0000000404117c24 */ /* 0x000fe4000f8e0207 */
[----:B------:R-:W0:Y:S03]  /*0580*/  LDC.64 R4, c[0x0][0x3b8] ;  /* 0x0000ee00ff047b82 */ /* 0x000e260000000a00 */
[----:B------:R-:W-:-:S13]  /*0590*/  ISETP.GE.U32.AND P0, PT, R17, UR4, PT ;  /* 0x0000000411007c0c */ /* 0x000fda000bf06070 */
[----:B------:R-:W-:-:S04]  /*05a0*/  @P0 IADD3 R17, PT, PT, R17, -UR4, RZ ;  /* 0x8000000411110c10 */ /* 0x000fc8000fffe0ff */
[----:B------:R-:W-:-:S13]  /*05b0*/  ISETP.GE.U32.AND P0, PT, R17, UR4, PT ;  /* 0x0000000411007c0c */ /* 0x000fda000bf06070 */
[----:B------:R-:W-:Y:S01]  /*05c0*/  @P0 VIADD R17, R17, -UR4 ;  /* 0x8000000411110c36 */ /* 0x000fe20008000000 */
[----:B------:R-:W-:-:S05]  /*05d0*/  @!P1 LOP3.LUT R17, RZ, UR4, RZ, 0x33, !PT ;  /* 0x00000004ff119c12 */ /* 0x000fca000f8e33ff */
[----:B0-----:R-:W-:-:S05]  /*05e0*/  IMAD.WIDE R4, R17, 0x4, R4 ;  /* 0x0000000411047825 */ /* 0x001fca00078e0204 */
[----:B------:R-:W2:Y:S01]  /*05f0*/  LDG.E R8, desc[UR6][R4.64] ;  /* 0x0000000604087981 */ /* 0x000ea2000c1e1900 */
[----:B------:R-:W-:Y:S01]  /*0600*/  BSSY.RECONVERGENT B0, `(.L_x_8) ;  /* 0x000002f000007945 */ /* 0x000fe20003800200 */
[----:B------:R-:W-:Y:S01]  /*0610*/  IMAD.MOV.U32 R10, RZ, RZ, -0x1 ;  /* 0xffffffffff0a7424 */ /* 0x000fe200078e00ff */
[----:B--2---:R-:W-:-:S13]  /*0620*/  ISETP.NE.AND P0, PT, R8, -0x1, PT ;  /* 0xffffffff0800780c */ /* 0x004fda0003f05270 */
[----:B------:R-:W-:Y:S05]  /*0630*/  @!P0 BRA `(.L_x_9) ;  /* 0x0000000000ac8947 */ /* 0x000fea0003800000 */
[----:B------:R-:W0:Y:S01]  /*0640*/  LDC.64 R4, c[0x0][0x3b8] ;  /* 0x0000ee00ff047b82 */ /* 0x000e220000000a00 */
[----:B------:R-:W-:Y:S02]  /*0650*/  PRMT R12, R2, 0x9910, RZ ;  /* 0x00009910020c7816 */ /* 0x000fe400000000ff */
[----:B------:R-:W-:-:S03]  /*0660*/  MOV R10, R8 ;  /* 0x00000008000a7202 */ /* 0x000fc60000000f00 */
[----:B------:R-:W-:Y:S02]  /*0670*/  IMAD.MOV.U32 R8, RZ, RZ, R12 ;  /* 0x000000ffff087224 */ /* 0x000fe400078e000c */
[----:B------:R-:W1:Y:S05]  /*0680*/  LDC.64 R6, c[0x0][0x3b0] ;  /* 0x0000ec00ff067b82 */ /* 0x000e6a0000000a00 */
.L_x_12:
[----:B------:R-:W-:-:S04]  /*0690*/  IMAD R15, R10, 0x5, RZ ;  /* 0x000000050a0f7824 */ /* 0x000fc800078e02ff */
[----:B-1----:R-:W-:-:S05]  /*06a0*/  IMAD.WIDE R14, R15, 0x2, R6 ;  /* 0x000000020f0e7825 */ /* 0x002fca00078e0206 */
[----:B------:R-:W2:Y:S01]  /*06b0*/  LDG.E.U16 R12, desc[UR6][R14.64] ;  /* 0x000000060e0c7981 */ /* 0x000ea2000c1e1500 */
[----:B------:R-:W-:Y:S01]  /*06c0*/  BSSY.RELIABLE B1, `(.L_x_10) ;  /* 0x000001a000017945 */ /* 0x000fe20003800100 */
[----:B--2---:R-:W-:-:S04]  /*06d0*/  PRMT R19, R12, 0x9910, RZ ;  /* 0x000099100c137816 */ /* 0x004fc800000000ff */
[----:B------:R-:W-:-:S13]  /*06e0*/  ISETP.NE.AND P0, PT, R19, R8, PT ;  /* 0x000000081300720c */ /* 0x000fda0003f05270 */
[----:B------:R-:W-:Y:S05]  /*06f0*/  @P0 BRA `(.L_x_11) ;  /* 0x0000000000580947 */ /* 0x000fea0003800000 */
[----:B------:R-:W2:Y:S01]  /*0700*/  LDG.E.U16 R12, desc[UR6][R14.64+0x2] ;  /* 0x000002060e0c7981 */ /* 0x000ea2000c1e1500 */
[----:B------:R-:W-:Y:S02]  /*0710*/  PRMT R19, R2, 0xbb32, RZ ;  /* 0x0000bb3202137816 */ /* 0x000fe400000000ff */
[----:B--2---:R-:W-:-:S04]  /*0720*/  PRMT R12, R12, 0x9910, RZ ;  /* 0x000099100c0c7816 */ /* 0x004fc800000000ff */
[----:B------:R-:W-:-:S13]  /*0730*/  ISETP.NE.AND P0, PT, R12, R19, PT ;  /* 0x000000130c00720c */ /* 0x000fda0003f05270 */
[----:B------:R-:W-:Y:S05]  /*0740*/  @P0 BRA `(.L_x_11) ;  /* 0x0000000000440947 */ /* 0x000fea0003800000 */
[----:B------:R-:W2:Y:S01]  /*0750*/  LDG.E.U16 R12, desc[UR6][R14.64+0x4] ;  /* 0x000004060e0c7981 */ /* 0x000ea2000c1e1500 */
[----:B------:R-:W-:Y:S02]  /*0760*/  PRMT R16, R3, 0x9910, RZ ;  /* 0x0000991003107816 */ /* 0x000fe400000000ff */
[----:B--2---:R-:W-:-:S03]  /*0770*/  PRMT R19, R12, 0x9910, RZ ;  /* 0x000099100c137816 */ /* 0x004fc600000000ff */
[----:B------:R-:W-:-:S05]  /*0780*/  IMAD.MOV.U32 R12, RZ, RZ, R16 ;  /* 0x000000ffff0c7224 */ /* 0x000fca00078e0010 */
        /* <DEDUP_REMOVED lines=9> */
[----:B--2---:R-:W-:-:S04]  /*0820*/  PRMT R12, R14, 0x9910, RZ ;  /* 0x000099100e0c7816 */ /* 0x004fc800000000ff */
[----:B------:R-:W-:-:S13]  /*0830*/  ISETP.NE.AND P0, PT, R12, R19, PT ;  /* 0x000000130c00720c */ /* 0x000fda0003f05270 */
[----:B------:R-:W-:Y:S05]  /*0840*/  @!P0 BREAK.RELIABLE B1 ;  /* 0x0000000000018942 */ /* 0x000fea0003800100 */
[----:B------:R-:W-:Y:S05]  /*0850*/  @!P0 BRA `(.L_x_9) ;  /* 0x0000000000248947 */ /* 0x000fea0003800000 */
.L_x_11:
[----:B------:R-:W-:Y:S05]  /*0860*/  BSYNC.RELIABLE B1 ;  /* 0x0000000000017941 */ /* 0x000fea0003800100 */
.L_x_10:
[----:B------:R-:W-:-:S04]  /*0870*/  IADD3 R17, PT, PT, R17, 0x1, RZ ;  /* 0x0000000111117810 */ /* 0x000fc80007ffe0ff */
[----:B------:R-:W-:-:S04]  /*0880*/  ISETP.NE.AND P0, PT, R17, UR4, PT ;  /* 0x0000000411007c0c */ /* 0x000fc8000bf05270 */
[----:B------:R-:W-:-:S05]  /*0890*/  SEL R17, R17, RZ, P0 ;  /* 0x000000ff11117207 */ /* 0x000fca0000000000 */
[----:B0-----:R-:W-:-:S05]  /*08a0*/  IMAD.WIDE R14, R17, 0x4, R4 ;  /* 0x00000004110e7825 */ /* 0x001fca00078e0204 */
[----:B------:R-:W2:Y:S02]  /*08b0*/  LDG.E R10, desc[UR6][R14.64] ;  /* 0x000000060e0a7981 */ /* 0x000ea4000c1e1900 */
[----:B--2---:R-:W-:-:S13]  /*08c0*/  ISETP.NE.AND P0, PT, R10, -0x1, PT ;  /* 0xffffffff0a00780c */ /* 0x004fda0003f05270 */
[----:B------:R-:W-:Y:S05]  /*08d0*/  @P0 BRA `(.L_x_12) ;  /* 0xfffffffc006c0947 */ /* 0x000fea000383ffff */
[----:B------:R-:W-:-:S07]  /*08e0*/  IMAD.MOV.U32 R10, RZ, RZ, -0x1 ;  /* 0xffffffffff0a7424 */ /* 0x000fce00078e00ff */
.L_x_9:
[----:B------:R-:W-:Y:S05]  /*08f0*/  BSYNC.RECONVERGENT B0 ;  /* 0x0000000000007941 */ /* 0x000fea0003800200 */
.L_x_8:
[----:B------:R-:W-:Y:S05]  /*0900*/  WARPSYNC.ALL ;  /* 0x0000000000007948 */ /* 0x000fea0003800000 */
[----:B------:R-:W2:Y:S04]  /*0910*/  LDL R12, [R1+0xc] ;  /* 0x00000c00010c7983 */ /* 0x000ea80000100800 */
[----:B------:R-:W3:Y:S04]  /*0920*/  LDL R0, [R1+0x10] ;  /* 0x0000100001007983 */ /* 0x000ee80000100800 */
[----:B------:R-:W4:Y:S01]  /*0930*/  LDL.U16 R2, [R1+0x14] ;  /* 0x0000140001027983 */ /* 0x000f220000100400 */
[----:B------:R-:W1:Y:S01]  /*0940*/  I2F.U32.RP R6, UR4 ;  /* 0x0000000400067d06 */ /* 0x000e620008209000 */
[----:B------:R-:W-:-:S07]  /*0950*/  ISETP.NE.U32.AND P1, PT, RZ, UR4, PT ;  /* 0x00000004ff007c0c */ /* 0x000fce000bf25070 */
[----:B-1----:R-:W0:Y:S02]  /*0960*/  MUFU.RCP R6, R6 ;  /* 0x0000000600067308 */ /* 0x002e240000001000 */
[----:B0-----:R-:W-:Y:S01]  /*0970*/  VIADD R5, R6, 0xffffffe ;  /* 0x0ffffffe06057836 */ /* 0x001fe20000000000 */
[----:B------:R-:W-:-:S05]  /*0980*/  IADD3 R6, PT, PT, RZ, -UR4, RZ ;  /* 0x80000004ff067c10 */ /* 0x000fca000fffe0ff */
[----:B------:R-:W0:Y:S01]  /*0990*/  F2I.FTZ.U32.TRUNC.NTZ R5, R5 ;  /* 0x0000000500057305 */ /* 0x000e22000021f000 */
[C---:B--2---:R-:W-:Y:S02]  /*09a0*/  PRMT R3, R12.reuse, 0x9910, RZ ;  /* 0x000099100c037816 */ /* 0x044fe400000000ff */
[----:B------:R-:W-:Y:S02]  /*09b0*/  PRMT R4, R12, 0xbb32, RZ ;  /* 0x0000bb320c047816 */ /* 0x000fe400000000ff */
[C---:B---3--:R-:W-:Y:S02]  /*09c0*/  PRMT R7, R0.reuse, 0x9910, RZ ;  /* 0x0000991000077816 */ /* 0x048fe400000000ff */
[----:B------:R-:W-:Y:S01]  /*09d0*/  PRMT R8, R0, 0xbb32, RZ ;  /* 0x0000bb3200087816 */ /* 0x000fe200000000ff */
[----:B------:R-:W-:Y:S01]  /*09e0*/  IMAD R3, R3, 0x269ec3, R4 ;  /* 0x00269ec303037824 */ /* 0x000fe200078e0204 */
[----:B----4-:R-:W-:-:S03]  /*09f0*/  PRMT R4, R2, 0x9910, RZ ;  /* 0x0000991002047816 */ /* 0x010fc600000000ff */
[----:B------:R-:W-:Y:S02]  /*0a00*/  IMAD R3, R3, 0x269ec3, R7 ;  /* 0x00269ec303037824 */ /* 0x000fe400078e0207 */
[----:B------:R-:W-:Y:S02]  /*0a10*/  IMAD.MOV.U32 R7, RZ, RZ, R6 ;  /* 0x000000ffff077224 */ /* 0x000fe400078e0006 */
[----:B------:R-:W-:Y:S02]  /*0a20*/  IMAD R3, R3, 0x269ec3, R8 ;  /* 0x00269ec303037824 */ /* 0x000fe400078e0208 */
[----:B0-----:R-:W-:Y:S02]  /*0a30*/  IMAD R7, R7, R5, RZ ;  /* 0x0000000507077224 */ /* 0x001fe400078e02ff */
[----:B------:R-:W-:Y:S02]  /*0a40*/  IMAD R3, R3, 0x269ec3, R4 ;  /* 0x00269ec303037824 */ /* 0x000fe400078e0204 */
[----:B------:R-:W-:-:S02]  /*0a50*/  IMAD.MOV.U32 R4, RZ, RZ, RZ ;  /* 0x000000ffff047224 */ /* 0x000fc400078e00ff */
[----:B------:R-:W-:Y:S02]  /*0a60*/  IMAD R3, R3, 0x269ec3, RZ ;  /* 0x00269ec303037824 */ /* 0x000fe400078e02ff */
[----:B------:R-:W-:-:S06]  /*0a70*/  IMAD.HI.U32 R4, R5, R7, R4 ;  /* 0x0000000705047227 */ /* 0x000fcc00078e0004 */
[----:B------:R-:W-:-:S05]  /*0a80*/  IMAD.HI.U32 R4, R4, R3, RZ ;  /* 0x0000000304047227 */ /* 0x000fca00078e00ff */
[----:B------:R-:W-:-:S05]  /*0a90*/  IADD3 R4, PT, PT, -R4, RZ, RZ ;  /* 0x000000ff04047210 */ /* 0x000fca0007ffe1ff */
[----:B------:R-:W-:Y:S02]  /*0aa0*/  IMAD R3, R4, UR4, R3 ;  /* 0x0000000404037c24 */ /* 0x000fe4000f8e0203 */
[----:B------:R-:W0:Y:S03]  /*0ab0*/  LDC.64 R4, c[0x0][0x3b8] ;  /* 0x0000ee00ff047b82 */ /* 0x000e260000000a00 */
[----:B------:R-:W-:-:S13]  /*0ac0*/  ISETP.GE.U32.AND P0, PT, R3, UR4, PT ;  /* 0x0000000403007c0c */ /* 0x000fda000bf06070 */
[----:B------:R-:W-:-:S05]  /*0ad0*/  @P0 VIADD R3, R3, -UR4 ;  /* 0x8000000403030c36 */ /* 0x000fca0008000000 */
[----:B------:R-:W-:-:S13]  /*0ae0*/  ISETP.GE.U32.AND P0, PT, R3, UR4, PT ;  /* 0x0000000403007c0c */ /* 0x000fda000bf06070 */
[----:B------:R-:W-:Y:S01]  /*0af0*/  @P0 VIADD R3, R3, -UR4 ;  /* 0x8000000403030c36 */ /* 0x000fe20008000000 */
[----:B------:R-:W-:-:S05]  /*0b00*/  @!P1 LOP3.LUT R3, RZ, UR4, RZ, 0x33, !PT ;  /* 0x00000004ff039c12 */ /* 0x000fca000f8e33ff */
[----:B0-----:R-:W-:-:S05]  /*0b10*/  IMAD.WIDE R4, R3, 0x4, R4 ;  /* 0x0000000403047825 */ /* 0x001fca00078e0204 */
[----:B------:R-:W2:Y:S01]  /*0b20*/  LDG.E R8, desc[UR6][R4.64] ;  /* 0x0000000604087981 */ /* 0x000ea2000c1e1900 */
[----:B------:R-:W-:Y:S01]  /*0b30*/  BSSY.RECONVERGENT B0, `(.L_x_13) ;  /* 0x0000030000007945 */ /* 0x000fe20003800200 */
[----:B------:R-:W-:Y:S02]  /*0b40*/  MOV R16, 0xffffffff ;  /* 0xffffffff00107802 */ /* 0x000fe40000000f00 */
[----:B--2---:R-:W-:-:S13]  /*0b50*/  ISETP.NE.AND P0, PT, R8, -0x1, PT ;  /* 0xffffffff0800780c */ /* 0x004fda0003f05270 */
[----:B------:R-:W-:Y:S05]  /*0b60*/  @!P0 BRA `(.L_x_14) ;  /* 0x0000000000b08947 */ /* 0x000fea0003800000 */
[----:B------:R-:W0:Y:S01]  /*0b70*/  LDC.64 R4, c[0x0][0x3b8] ;  /* 0x0000ee00ff047b82 */ /* 0x000e220000000a00 */
[----:B------:R-:W-:Y:S01]  /*0b80*/  PRMT R14, R12, 0x9910, RZ ;  /* 0x000099100c0e7816 */ /* 0x000fe200000000ff */
[----:B------:R-:W-:-:S04]  /*0b90*/  IMAD.MOV.U32 R16, RZ, RZ, R8 ;  /* 0x000000ffff107224 */ /* 0x000fc800078e0008 */
[----:B------:R-:W-:Y:S02]  /*0ba0*/  IMAD.MOV.U32 R8, RZ, RZ, R14 ;  /* 0x000000ffff087224 */ /* 0x000fe400078e000e */
[----:B------:R-:W1:Y:S05]  /*0bb0*/  LDC.64 R6, c[0x0][0x3b0] ;  /* 0x0000ec00ff067b82 */ /* 0x000e6a0000000a00 */
.L_x_17:
        /* <DEDUP_REMOVED lines=14> */
[----:B--2---:R-:W-:Y:S02]  /*0ca0*/  PRMT R19, R17, 0x9910, RZ ;  /* 0x0000991011137816 */ /* 0x004fe400000000ff */
[----:B------:R-:W-:-:S03]  /*0cb0*/  MOV R17, R18 ;  /* 0x0000001200117202 */ /* 0x000fc60000000f00 */
        /* <DEDUP_REMOVED lines=14> */
.L_x_16:
[----:B------:R-:W-:Y:S05]  /*0da0*/  BSYNC.RELIABLE B1 ;  /* 0x0000000000017941 */ /* 0x000fea0003800100 */
.L_x_15:
[----:B------:R-:W-:-:S05]  /*0db0*/  VIADD R3, R3, 0x1 ;  /* 0x0000000103037836 */ /* 0x000fca0000000000 */
[----:B------:R-:W-:-:S04]  /*0dc0*/  ISETP.NE.AND P0, PT, R3, UR4, PT ;  /* 0x0000000403007c0c */ /* 0x000fc8000bf05270 */
[----:B------:R-:W-:-:S05]  /*0dd0*/  SEL R3, R3, RZ, P0 ;  /* 0x000000ff03037207 */ /* 0x000fca0000000000 */
[----:B0-----:R-:W-:-:S06]  /*0de0*/  IMAD.WIDE R16, R3, 0x4, R4 ;  /* 0x0000000403107825 */ /* 0x001fcc00078e0204 */
[----:B------:R-:W2:Y:S02]  /*0df0*/  LDG.E R16, desc[UR6][R16.64] ;  /* 0x0000000610107981 */ /* 0x000ea4000c1e1900 */
[----:B--2---:R-:W-:-:S13]  /*0e00*/  ISETP.NE.AND P0, PT, R16, -0x1, PT ;  /* 0xffffffff1000780c */ /* 0x004fda0003f05270 */
[----:B------:R-:W-:Y:S05]  /*0e10*/  @P0 BRA `(.L_x_17) ;  /* 0xfffffffc00680947 */ /* 0x000fea000383ffff */
[----:B------:R-:W-:-:S07]  /*0e20*/  MOV R16, 0xffffffff ;  /* 0xffffffff00107802 */ /* 0x000fce0000000f00 */
.L_x_14:
[----:B------:R-:W-:Y:S05]  /*0e30*/  BSYNC.RECONVERGENT B0 ;  /* 0x0000000000007941 */ /* 0x000fea0003800200 */
.L_x_13:
[----:B------:R-:W-:Y:S05]  /*0e40*/  WARPSYNC.ALL ;  /* 0x0000000000007948 */ /* 0x000fea0003800000 */
[----:B------:R-:W1:Y:S01]  /*0e50*/  LDCU UR4, c[0x0][0x2f8] ;  /* 0x00005f00ff0477ac */ /* 0x000e620008000800 */
[----:B0-----:R-:W0:Y:S01]  /*0e60*/  LDC.64 R4, c[0x0][0x3a8] ;  /* 0x0000ea00ff047b82 */ /* 0x001e220000000a00 */
[----:B------:R-:W-:Y:S01]  /*0e70*/  ISETP.GE.AND P0, PT, R16, RZ, PT ;  /* 0x000000ff1000720c */ /* 0x000fe20003f06270 */
[----:B------:R-:W-:Y:S01]  /*0e80*/  IMAD.SHL.U32 R17, R9, 0x4, RZ ;  /* 0x0000000409117824 */ /* 0x000fe200078e00ff */
[----:B------:R-:W-:Y:S01]  /*0e90*/  ISETP.GE.AND P1, PT, R10, RZ, PT ;  /* 0x000000ff0a00720c */ /* 0x000fe20003f26270 */
[----:B------:R-:W-:Y:S01]  /*0ea0*/  BSSY.RECONVERGENT B0, `(.L_x_18) ;  /* 0x0000024000007945 */ /* 0x000fe20003800200 */
[----:B------:R-:W-:-:S02]  /*0eb0*/  IADD3 R8, P2, PT, R11, 0x18, RZ ;  /* 0x000000180b087810 */ /* 0x000fc40007f5e0ff */
[C---:B------:R-:W-:Y:S02]  /*0ec0*/  IADD3 R6, P3, PT, R11.reuse, 0x1c, RZ ;  /* 0x0000001c0b067810 */ /* 0x040fe40007f7e0ff */
[C---:B------:R-:W-:Y:S02]  /*0ed0*/  IADD3 R0, P4, PT, R11.reuse, 0x20, RZ ;  /* 0x000000200b007810 */ /* 0x040fe40007f9e0ff */
[----:B------:R-:W-:Y:S01]  /*0ee0*/  IADD3 R12, P5, PT, R11, 0x24, RZ ;  /* 0x000000240b0c7810 */ /* 0x000fe20007fbe0ff */
[--C-:B------:R-:W-:Y:S01]  /*0ef0*/  IMAD.X R11, RZ, RZ, R13.reuse, P2 ;  /* 0x000000ffff0b7224 */ /* 0x100fe200010e060d */
[----:B------:R-:W-:Y:S01]  /*0f00*/  IADD3.X R15, PT, PT, RZ, R13, RZ, P3, !PT ;  /* 0x0000000dff0f7210 */ /* 0x000fe20001ffe4ff */
[--C-:B------:R-:W-:Y:S01]  /*0f10*/  IMAD.X R7, RZ, RZ, R13.reuse, P4 ;  /* 0x000000ffff077224 */ /* 0x100fe200020e060d */
[----:B------:R-:W-:Y:S01]  /*0f20*/  @P0 SHF.L.U32 R3, R16, 0x2, RZ ;  /* 0x0000000210030819 */ /* 0x000fe200000006ff */
[----:B------:R-:W-:Y:S01]  /*0f30*/  IMAD.X R13, RZ, RZ, R13, P5 ;  /* 0x000000ffff0d7224 */ /* 0x000fe200028e060d */
[----:B-1----:R-:W-:Y:S01]  /*0f40*/  IADD3 R2, PT, PT, R0, -UR4, RZ ;  /* 0x8000000400027c10 */ /* 0x002fe2000fffe0ff */
[----:B------:R-:W-:Y:S01]  /*0f50*/  VIADD R18, R8, -UR4 ;  /* 0x8000000408127c36 */ /* 0x000fe20008000000 */
[----:B------:R-:W-:Y:S01]  /*0f60*/  MOV R16, R0 ;  /* 0x0000000000107202 */ /* 0x000fe20000000f00 */
[----:B------:R-:W-:Y:S01]  /*0f70*/  VIADD R14, R6, -UR4 ;  /* 0x80000004060e7c36 */ /* 0x000fe20008000000 */
[----:B------:R-:W-:Y:S01]  /*0f80*/  MOV R21, R7 ;  /* 0x0000000700157202 */ /* 0x000fe20000000f00 */
[----:B------:R-:W-:Y:S01]  /*0f90*/  VIADD R20, R12, -UR4 ;  /* 0x800000040c147c36 */ /* 0x000fe20008000000 */
[----:B------:R1:W-:Y:S01]  /*0fa0*/  STL [R18], RZ ;  /* 0x000000ff12007387 */ /* 0x0003e20000100800 */
[----:B------:R-:W-:-:S02]  /*0fb0*/  IMAD.MOV.U32 R23, RZ, RZ, R15 ;  /* 0x000000ffff177224 */ /* 0x000fc400078e000f */
[----:B------:R-:W-:Y:S01]  /*0fc0*/  IMAD.MOV.U32 R19, RZ, RZ, R13 ;  /* 0x000000ffff137224 */ /* 0x000fe200078e000d */
[----:B------:R2:W-:Y:S04]  /*0fd0*/  STL [R14], RZ ;  /* 0x000000ff0e007387 */ /* 0x0005e80000100800 */
[----:B------:R0:W-:Y:S01]  /*0fe0*/  STL [R2], RZ ;  /* 0x000000ff02007387 */ /* 0x0001e20000100800 */
[----:B-1----:R-:W-:Y:S02]  /*0ff0*/  IMAD.MOV.U32 R18, RZ, RZ, R12 ;  /* 0x000000ffff127224 */ /* 0x002fe400078e000c */
[----:B--2---:R-:W-:Y:S02]  /*1000*/  IMAD.MOV.U32 R14, RZ, RZ, R6 ;  /* 0x000000ffff0e7224 */ /* 0x004fe400078e0006 */
[----:B0-----:R-:W-:-:S04]  /*1010*/  @P0 IMAD.WIDE.U32 R2, R3, 0x4, R4 ;  /* 0x0000000403020825 */ /* 0x001fc800078e0004 */
[----:B------:R-:W-:Y:S01]  /*1020*/  IMAD.WIDE R4, R17, 0x4, R4 ;  /* 0x0000000411047825 */ /* 0x000fe200078e0204 */
[----:B------:R-:W-:Y:S06]  /*1030*/  @!P1 BRA `(.L_x_19) ;  /* 0x0000000000289947 */ /* 0x000fec0003800000 */
[----:B------:R-:W0:Y:S01]  /*1040*/  LDC.64 R8, c[0x0][0x3a8] ;  /* 0x0000ea00ff087b82 */ /* 0x000e220000000a00 */
[----:B------:R-:W-:-:S04]  /*1050*/  IMAD.SHL.U32 R11, R10, 0x4, RZ ;  /* 0x000000040a0b7824 */ /* 0x000fc800078e00ff */
[----:B0-----:R-:W-:-:S03]  /*1060*/  IMAD.WIDE.U32 R8, R11, 0x4, R8 ;  /* 0x000000040b087825 */ /* 0x001fc600078e0008 */
[C---:B------:R-:W-:Y:S02]  /*1070*/  IADD3 R12, P1, PT, R8.reuse, 0xc, RZ ;  /* 0x0000000c080c7810 */ /* 0x040fe40007f3e0ff */
[C---:B------:R-:W-:Y:S02]  /*1080*/  IADD3 R0, P2, PT, R8.reuse, 0x8, RZ ;  /* 0x0000000808007810 */ /* 0x040fe40007f5e0ff */
[----:B------:R-:W-:Y:S01]  /*1090*/  IADD3 R6, P3, PT, R8, 0x4, RZ ;  /* 0x0000000408067810 */ /* 0x000fe20007f7e0ff */
[--C-:B------:R-:W-:Y:S01]  /*10a0*/  IMAD.X R19, RZ, RZ, R9.reuse, P1 ;  /* 0x000000ffff137224 */ /* 0x100fe200008e0609 */
[-C--:B------:R-:W-:Y:S01]  /*10b0*/  MOV R11, R9.reuse ;  /* 0x00000009000b7202 */ /* 0x080fe20000000f00 */
[----:B------:R-:W-:Y:S01]  /*10c0*/  IMAD.X R21, RZ, RZ, R9, P2 ;  /* 0x000000ffff157224 */ /* 0x000fe200010e0609 */
[----:B------:R-:W-:-:S09]  /*10d0*/  IADD3.X R23, PT, PT, RZ, R9, RZ, P3, !PT ;  /* 0x00000009ff177210 */ /* 0x000fd20001ffe4ff */
.L_x_19:
[----:B------:R-:W-:Y:S05]  /*10e0*/  BSYNC.RECONVERGENT B0 ;  /* 0x0000000000007941 */ /* 0x000fea0003800200 */
.L_x_18:
[----:B------:R-:W-:Y:S01]  /*10f0*/  IMAD.MOV.U32 R9, RZ, RZ, R11 ;  /* 0x000000ffff097224 */ /* 0x000fe200078e000b */
[----:B------:R-:W2:Y:S01]  /*1100*/  LDG.E R25, desc[UR6][R4.64] ;  /* 0x0000000604197981 */ /* 0x000ea2000c1e1900 */
[----:B------:R-:W0:Y:S03]  /*1110*/  LDC.64 R10, c[0x0][0x388] ;  /* 0x0000e200ff0a7b82 */ /* 0x000e260000000a00 */
[----:B------:R1:W-:Y:S04]  /*1120*/  STL [R20], RZ ;  /* 0x000000ff14007387 */ /* 0x0003e80000100800 */
[----:B------:R-:W3:Y:S04]  /*1130*/  @P0 LDG.E R24, desc[UR6][R2.64] ;  /* 0x0000000602180981 */ /* 0x000ee8000c1e1900 */
[----:B------:R-:W4:Y:S01]  /*1140*/  LD.E R8, desc[UR6][R8.64] ;  /* 0x0000000608087980 */ /* 0x000f22000c101900 */
[----:B------:R-:W-:Y:S01]  /*1150*/  IMAD.MOV.U32 R22, RZ, RZ, RZ ;  /* 0x000000ffff167224 */ /* 0x000fe200078e00ff */
[----:B------:R-:W-:Y:S01]  /*1160*/  @P0 IADD3 R14, P1, PT, R2, 0x4, RZ ;  /* 0x00000004020e0810 */ /* 0x000fe20007f3e0ff */
[----:B0-----:R-:W-:-:S03]  /*1170*/  IMAD.WIDE R10, R17, 0x4, R10 ;  /* 0x00000004110a7825 */ /* 0x001fc600078e020a */
[----:B------:R-:W-:Y:S01]  /*1180*/  @P0 IADD3.X R15, PT, PT, RZ, R3, RZ, P1, !PT ;  /* 0x00000003ff0f0210 */ /* 0x000fe20000ffe4ff */
[----:B--2---:R-:W-:Y:S01]  /*1190*/  FMUL R25, R25, 0.5 ;  /* 0x3f00000019197820 */ /* 0x004fe20000400000 */
[----:B---3--:R-:W-:-:S03]  /*11a0*/  @P0 FMUL R22, R24, 0.25 ;  /* 0x3e80000018160820 */ /* 0x008fc60000400000 */
[----:B----4-:R-:W-:-:S04]  /*11b0*/  FFMA R25, R8, 0.25, R25 ;  /* 0x3e80000008197823 */ /* 0x010fc80000000019 */
[----:B------:R-:W-:Y:S01]  /*11c0*/  FADD R25, R25, R22 ;  /* 0x0000001619197221 */ /* 0x000fe20000000000 */
[----:B------:R-:W-:-:S04]  /*11d0*/  IMAD.MOV.U32 R22, RZ, RZ, R6 ;  /* 0x000000ffff167224 */ /* 0x000fc800078e0006 */
[----:B------:R-:W-:Y:S04]  /*11e0*/  STG.E desc[UR6][R10.64], R25 ;  /* 0x000000190a007986 */ /* 0x000fe8000c101906 */
[----:B------:R-:W2:Y:S04]  /*11f0*/  LDG.E R17, desc[UR6][R4.64+0x4] ;  /* 0x0000040604117981 */ /* 0x000ea8000c1e1900 */
[----:B------:R-:W3:Y:S04]  /*1200*/  LD.E R22, desc[UR6][R22.64] ;  /* 0x0000000616167980 */ /* 0x000ee8000c101900 */
[----:B------:R-:W4:Y:S01]  /*1210*/  LD.E R14, desc[UR6][R14.64] ;  /* 0x000000060e0e7980 */ /* 0x000f22000c101900 */
[----:B------:R-:W-:-:S02]  /*1220*/  @P0 IADD3 R16, P1, PT, R2, 0x8, RZ ;  /* 0x0000000802100810 */ /* 0x000fc40007f3e0ff */
[----:B-1----:R-:W-:-:S03]  /*1230*/  MOV R20, R0 ;  /* 0x0000000000147202 */ /* 0x002fc60000000f00 */
[----:B------:R-:W-:Y:S02]  /*1240*/  @P0 IMAD.X R7, RZ, RZ, R3, P1 ;  /* 0x000000ffff070224 */ /* 0x000fe400008e0603 */
[----:B--2---:R-:W-:-:S04]  /*1250*/  FMUL R17, R17, 0.5 ;  /* 0x3f00000011117820 */ /* 0x004fc80000400000 */
[----:B---3--:R-:W-:-:S04]  /*1260*/  FFMA R17, R22, 0.25, R17 ;  /* 0x3e80000016117823 */ /* 0x008fc80000000011 */
[----:B----4-:R-:W-:-:S05]  /*1270*/  FFMA R17, R14, 0.25, R17 ;  /* 0x3e8000000e117823 */ /* 0x010fca0000000011 */
[----:B------:R0:W-:Y:S04]  /*1280*/  STG.E desc[UR6][R10.64+0x4], R17 ;  /* 0x000004110a007986 */ /* 0x0001e8000c101906 */
[----:B------:R-:W2:Y:S04]  /*1290*/  LDG.E R6, desc[UR6][R4.64+0x8] ;  /* 0x0000080604067981 */ /* 0x000ea8000c1e1900 */
[----:B------:R-:W3:Y:S01]  /*12a0*/  LD.E R20, desc[UR6][R20.64] ;  /* 0x0000000614147980 */ /* 0x000ee2000c101900 */
[----:B0-----:R-:W-:-:S05]  /*12b0*/  IMAD.MOV.U32 R17, RZ, RZ, R7 ;  /* 0x000000ffff117224 */ /* 0x001fca00078e0007 */
[----:B------:R-:W4:Y:S01]  /*12c0*/  LD.E R16, desc[UR6][R16.64] ;  /* 0x0000000610107980 */ /* 0x000f22000c101900 */
[----:B------:R-:W-:Y:S02]  /*12d0*/  @P0 IADD3 R18, P1, PT, R2, 0xc, RZ ;  /* 0x0000000c02120810 */ /* 0x000fe40007f3e0ff */
[----:B------:R-:W-:-:S03]  /*12e0*/  MOV R2, R12 ;  /* 0x0000000c00027202 */ /* 0x000fc60000000f00 */
[----:B------:R-:W-:Y:S02]  /*12f0*/  @P0 IMAD.X R13, RZ, RZ, R3, P1 ;  /* 0x000000ffff0d0224 */ /* 0x000fe400008e0603 */
[----:B------:R-:W-:-:S03]  /*1300*/  IMAD.MOV.U32 R3, RZ, RZ, R19 ;  /* 0x000000ffff037224 */ /* 0x000fc600078e0013 */
[----:B------:R-:W-:Y:S01]  /*1310*/  MOV R19, R13 ;  /* 0x0000000d00137202 */ /* 0x000fe20000000f00 */
[----:B--2---:R-:W-:-:S04]  /*1320*/  FMUL R7, R6, 0.5 ;  /* 0x3f00000006077820 */ /* 0x004fc80000400000 */
[----:B---3--:R-:W-:-:S04]  /*1330*/  FFMA R7, R20, 0.25, R7 ;  /* 0x3e80000014077823 */ /* 0x008fc80000000007 */
[----:B----4-:R-:W-:-:S05]  /*1340*/  FFMA R7, R16, 0.25, R7 ;  /* 0x3e80000010077823 */ /* 0x010fca0000000007 */
[----:B------:R-:W-:Y:S04]  /*1350*/  STG.E desc[UR6][R10.64+0x8], R7 ;  /* 0x000008070a007986 */ /* 0x000fe8000c101906 */
[----:B------:R-:W2:Y:S04]  /*1360*/  LDG.E R4, desc[UR6][R4.64+0xc] ;  /* 0x00000c0604047981 */ /* 0x000ea8000c1e1900 */
[----:B------:R-:W3:Y:S04]  /*1370*/  LD.E R2, desc[UR6][R2.64] ;  /* 0x0000000602027980 */ /* 0x000ee8000c101900 */
[----:B------:R-:W4:Y:S01]  /*1380*/  LD.E R18, desc[UR6][R18.64] ;  /* 0x0000000612127980 */ /* 0x000f22000c101900 */
[----:B--2---:R-:W-:-:S04]  /*1390*/  FMUL R9, R4, 0.5 ;  /* 0x3f00000004097820 */ /* 0x004fc80000400000 */
[----:B---3--:R-:W-:-:S04]  /*13a0*/  FFMA R9, R2, 0.25, R9 ;  /* 0x3e80000002097823 */ /* 0x008fc80000000009 */
[----:B----4-:R-:W-:-:S05]  /*13b0*/  FFMA R9, R18, 0.25, R9 ;  /* 0x3e80000012097823 */ /* 0x010fca0000000009 */
[----:B------:R-:W-:Y:S01]  /*13c0*/  STG.E desc[UR6][R10.64+0xc], R9 ;  /* 0x00000c090a007986 */ /* 0x000fe2000c101906 */
[----:B------:R-:W-:Y:S05]  /*13d0*/  EXIT ;  /* 0x000000000000794d */ /* 0x000fea0003800000 */
.L_x_20:
        /* <DEDUP_REMOVED lines=10> */
.L_x_167:


//--------------------- .text._Z10splatCacheILi5ELi4EEviPKfP11MatrixEntry12HashTableGPUIXT_EXT0_EE --------------------------
	.section	.text._Z10splatCacheILi5ELi4EEviPKfP11MatrixEntry12HashTableGPUIXT_EXT0_EE,"ax",@progbits
	.align	128
.text._Z10splatCacheILi5ELi4EEviPKfP11MatrixEntry12HashTableGPUIXT_EXT0_EE:
        .type           _Z10splatCacheILi5ELi4EEviPKfP11MatrixEntry12HashTableGPUIXT_EXT0_EE,@function
        .size           _Z10splatCacheILi5ELi4EEviPKfP11MatrixEntry12HashTableGPUIXT_EXT0_EE,(.L_x_168 - _Z10splatCacheILi5ELi4EEviPKfP11MatrixEntry12HashTableGPUIXT_EXT0_EE)
        .other          _Z10splatCacheILi5ELi4EEviPKfP11MatrixEntry12HashTableGPUIXT_EXT0_EE,@"STO_CUDA_ENTRY STV_DEFAULT"
_Z10splatCacheILi5ELi4EEviPKfP11MatrixEntry12HashTableGPUIXT_EXT0_EE:
[----:B------:R-:W-:Y:S01]  /*0000*/  LDC R1, c[0x0][0x37c] ;  /* 0x0000df00ff017b82 */ /* 0x000fe20000000800 */
[----:B------:R-:W0:Y:S07]  /*0010*/  S2R R0, SR_TID.X ;  /* 0x0000000000007919 */ /* 0x000e2e0000002100 */
[----:B------:R-:W0:Y:S01]  /*0020*/  S2UR UR9, SR_CTAID.X ;  /* 0x00000000000979c3 */ /* 0x000e220000002500 */
[----:B------:R-:W1:Y:S01]  /*0030*/  LDCU UR10, c[0x0][0x380] ;  /* 0x00007000ff0a77ac */ /* 0x000e620008000800 */
[----:B------:R-:W-:Y:S01]  /*0040*/  BSSY.RECONVERGENT B0, `(.L_x_21) ;  /* 0x000002b000007945 */ /* 0x000fe20003800200 */
[----:B------:R-:W-:Y:S01]  /*0050*/  UMOV UR5, 0x400 ;  /* 0x0000040000057882 */ /* 0x000fe20000000000 */
[----:B------:R-:W2:Y:S04]  /*0060*/  LDCU.64 UR6, c[0x0][0x358] ;  /* 0x00006b00ff0677ac */ /* 0x000ea80008000a00 */
[----:B------:R-:W0:Y:S01]  /*0070*/  LDC R3, c[0x0][0x360] ;  /* 0x0000d800ff037b82 */ /* 0x000e220000000800 */
[----:B------:R-:W-:-:S07]  /*0080*/  UIADD3 UR4, UPT, UPT, UR5, 0x400, URZ ;  /* 0x0000040005047890 */ /* 0x000fce000fffe0ff */
[----:B------:R-:W3:Y:S01]  /*0090*/  S2UR UR8, SR_CgaCtaId ;  /* 0x00000000000879c3 */ /* 0x000ee20000008800 */
[----:B0-----:R-:W-:-:S05]  /*00a0*/  IMAD R3, R3, UR9, R0 ;  /* 0x0000000903037c24 */ /* 0x001fca000f8e0200 */
[----:B-1----:R-:W-:Y:S01]  /*00b0*/  ISETP.GE.AND P0, PT, R3, UR10, PT ;  /* 0x0000000a03007c0c */ /* 0x002fe2000bf06270 */
[----:B---3--:R-:W-:-:S06]  /*00c0*/  ULEA UR4, UR8, UR4, 0x18 ;  /* 0x0000000408047291 */ /* 0x008fcc000f8ec0ff */
[----:B------:R-:W-:-:S06]  /*00d0*/  LEA R2, R0, UR4, 0x4 ;  /* 0x0000000400027c11 */ /* 0x000fcc000f8e20ff */
[----:B--2---:R-:W-:Y:S05]  /*00e0*/  @P0 BRA `(.L_x_22) ;  /* 0x0000000000680947 */ /* 0x004fea0003800000 */
[----:B------:R-:W0:Y:S01]  /*00f0*/  S2R R4, SR_CTAID.Y ;  /* 0x0000000000047919 */ /* 0x000e220000002600 */
[----:B------:R-:W1:Y:S08]  /*0100*/  LDC.64 R10, c[0x0][0x390] ;  /* 0x0000e400ff0a7b82 */ /* 0x000e700000000a00 */
[----:B------:R-:W2:Y:S01]  /*0110*/  LDC.64 R12, c[0x0][0x388] ;  /* 0x0000e200ff0c7b82 */ /* 0x000ea20000000a00 */
[----:B0-----:R-:W-:-:S04]  /*0120*/  IMAD R5, R3, 0x6, R4 ;  /* 0x0000000603057824 */ /* 0x001fc800078e0204 */
[----:B-1----:R-:W-:-:S03]  /*0130*/  IMAD.WIDE R10, R5, 0x8, R10 ;  /* 0x00000008050a7825 */ /* 0x002fc600078e020a */
[----:B------:R-:W0:Y:S02]  /*0140*/  LDC.64 R4, c[0x0][0x3b0] ;  /* 0x0000ec00ff047b82 */ /* 0x000e240000000a00 */
[----:B------:R-:W0:Y:S01]  /*0150*/  LDG.E R7, desc[UR6][R10.64] ;  /* 0x000000060a077981 */ /* 0x000e22000c1e1900 */
[----:B------:R-:W-:Y:S02]  /*0160*/  IMAD R3, R3, 0x3, RZ ;  /* 0x0000000303037824 */ /* 0x000fe400078e02ff */
[----:B0-----:R-:W-:Y:S02]  /*0170*/  IMAD.WIDE R4, R7, 0x4, R4 ;  /* 0x0000000407047825 */ /* 0x001fe400078e0204 */
[----:B------:R-:W3:Y:S04]  /*0180*/  LDG.E R7, desc[UR6][R10.64+0x4] ;  /* 0x000004060a077981 */ /* 0x000ee8000c1e1900 */
[----:B------:R-:W4:Y:S01]  /*0190*/  LDG.E R15, desc[UR6][R4.64] ;  /* 0x00000006040f7981 */ /* 0x000f22000c1e1900 */
[----:B--2---:R-:W-:Y:S01]  /*01a0*/  IMAD.WIDE R12, R3, 0x4, R12 ;  /* 0x00000004030c7825 */ /* 0x004fe200078e020c */
[----:B------:R-:W-:-:S02]  /*01b0*/  ULEA UR9, UR8, UR5, 0x18 ;  /* 0x0000000508097291 */ /* 0x000fc4000f8ec0ff */
[----:B----4-:R1:W-:Y:S04]  /*01c0*/  STG.E desc[UR6][R10.64], R15 ;  /* 0x0000000f0a007986 */ /* 0x0103e8000c101906 */
[----:B------:R-:W3:Y:S04]  /*01d0*/  LDG.E R6, desc[UR6][R12.64] ;  /* 0x000000060c067981 */ /* 0x000ee8000c1e1900 */
[----:B------:R-:W2:Y:S04]  /*01e0*/  LDG.E R14, desc[UR6][R12.64+0x4] ;  /* 0x000004060c0e7981 */ /* 0x000ea8000c1e1900 */
[----:B------:R-:W4:Y:S01]  /*01f0*/  LDG.E R16, desc[UR6][R12.64+0x8] ;  /* 0x000008060c107981 */ /* 0x000f22000c1e1900 */
[----:B------:R-:W-:-:S02]  /*0200*/  MOV R9, UR9 ;  /* 0x0000000900097c02 */ /* 0x000fc40008000f00 */
[----:B------:R-:W-:-:S03]  /*0210*/  SHF.L.U32 R3, R15, 0x2, RZ ;  /* 0x000000020f037819 */ /* 0x000fc600000006ff */
[----:B------:R-:W-:-:S05]  /*0220*/  IMAD R8, R0, 0x4, R9 ;  /* 0x0000000400087824 */ /* 0x000fca00078e0209 */
[----:B------:R1:W-:Y:S01]  /*0230*/  STS [R8], R3 ;  /* 0x0000000308007388 */ /* 0x0003e20000000800 */
[C---:B---3--:R-:W-:Y:S01]  /*0240*/  FMUL R4, R7.reuse, R6 ;  /* 0x0000000607047220 */ /* 0x048fe20000400000 */
[C---:B--2---:R-:W-:Y:S01]  /*0250*/  FMUL R5, R7.reuse, R14 ;  /* 0x0000000e07057220 */ /* 0x044fe20000400000 */
[----:B----4-:R-:W-:-:S05]  /*0260*/  FMUL R6, R7, R16 ;  /* 0x0000001007067220 */ /* 0x010fca0000400000 */
[----:B------:R1:W-:Y:S01]  /*0270*/  STS.128 [R2], R4 ;  /* 0x0000000402007388 */ /* 0x0003e20000000c00 */
[----:B------:R-:W-:Y:S05]  /*0280*/  BRA `(.L_x_23) ;  /* 0x0000000000187947 */ /* 0x000fea0003800000 */
.L_x_22:
[----:B------:R-:W-:Y:S01]  /*0290*/  ULEA UR9, UR8, UR5, 0x18 ;  /* 0x0000000508097291 */ /* 0x000fe2000f8ec0ff */
[----:B------:R-:W-:Y:S02]  /*02a0*/  MOV R4, 0xffffffff ;  /* 0xffffffff00047802 */ /* 0x000fe40000000f00 */
[----:B------:R-:W-:-:S03]  /*02b0*/  MOV R3, 0xffffffff ;  /* 0xffffffff00037802 */ /* 0x000fc60000000f00 */
[----:B------:R-:W-:-:S04]  /*02c0*/  IMAD.U32 R9, RZ, RZ, UR9 ;  /* 0x00000009ff097e24 */ /* 0x000fc8000f8e00ff */
[----:B------:R-:W-:-:S05]  /*02d0*/  IMAD R5, R0, 0x4, R9 ;  /* 0x0000000400057824 */ /* 0x000fca00078e0209 */
[----:B------:R0:W-:Y:S02]  /*02e0*/  STS [R5], R4 ;  /* 0x0000000405007388 */ /* 0x0001e40000000800 */
.L_x_23:
[----:B------:R-:W-:Y:S05]  /*02f0*/  BSYNC.RECONVERGENT B0 ;  /* 0x0000000000007941 */ /* 0x000fea0003800200 */
.L_x_21:
[----:B------:R-:W-:Y:S06]  /*0300*/  BAR.SYNC.DEFER_BLOCKING 0x0 ;  /* 0x0000000000007b1d */ /* 0x000fec0000010000 */
[----:B------:R-:W-:Y:S05]  /*0310*/  @P0 EXIT ;  /* 0x000000000000094d */ /* 0x000fea0003800000 */
[----:B01----:R-:W-:-:S07]  /*0320*/  IMAD.MOV.U32 R5, RZ, RZ, RZ ;  /* 0x000000ffff057224 */ /* 0x003fce00078e00ff */
.L_x_36:
[C---:B------:R-:W-:Y:S01]  /*0330*/  ISETP.GE.U32.AND P0, PT, R5.reuse, R0, PT ;  /* 0x000000000500720c */ /* 0x040fe20003f06070 */
[----:B------:R-:W-:Y:S01]  /*0340*/  BSSY.RECONVERGENT B0, `(.L_x_24) ;  /* 0x000001d000007945 */ /* 0x000fe20003800200 */
[----:B------:R-:W-:-:S11]  /*0350*/  LEA R4, R5, R9, 0x2 ;  /* 0x0000000905047211 */ /* 0x000fd600078e10ff */
[----:B0123--:R-:W-:Y:S05]  /*0360*/  @P0 BRA `(.L_x_25) ;  /* 0x0000000000100947 */ /* 0x00ffea0003800000 */
[----:B------:R-:W0:Y:S02]  /*0370*/  LDS R6, [R4] ;  /* 0x0000000004067984 */ /* 0x000e240000000800 */
[----:B0-----:R-:W-:-:S13]  /*0380*/  ISETP.NE.AND P0, PT, R3, R6, PT ;  /* 0x000000060300720c */ /* 0x001fda0003f05270 */
[----:B------:R-:W-:Y:S05]  /*0390*/  @!P0 EXIT ;  /* 0x000000000000894d */ /* 0x000fea0003800000 */
[----:B------:R-:W-:Y:S05]  /*03a0*/  BRA `(.L_x_26) ;  /* 0x0000000000587947 */ /* 0x000fea0003800000 */
.L_x_25:
[----:B------:R-:W-:-:S13]  /*03b0*/  ISETP.GT.U32.AND P0, PT, R5, R0, PT ;  /* 0x000000000500720c */ /* 0x000fda0003f04070 */
[----:B------:R-:W-:Y:S05]  /*03c0*/  @!P0 BRA `(.L_x_26) ;  /* 0x0000000000508947 */ /* 0x000fea0003800000 */
[----:B------:R-:W0:Y:S02]  /*03d0*/  LDS R6, [R4] ;  /* 0x0000000004067984 */ /* 0x000e240000000800 */
[----:B0-----:R-:W-:-:S13]  /*03e0*/  ISETP.NE.AND P0, PT, R3, R6, PT ;  /* 0x000000060300720c */ /* 0x001fda0003f05270 */
[----:B------:R-:W-:Y:S05]  /*03f0*/  @P0 BRA `(.L_x_26) ;  /* 0x0000000000440947 */ /* 0x000fea0003800000 */
[----:B------:R-:W-:Y:S01]  /*0400*/  LEA R6, R5, UR4, 0x4 ;  /* 0x0000000405067c11 */ /* 0x000fe2000f8e20ff */
[----:B------:R-:W-:Y:S04]  /*0410*/  LDS R8, [R2] ;  /* 0x0000000002087984 */ /* 0x000fe80000000800 */
[----:B------:R-:W0:Y:S04]  /*0420*/  LDS R7, [R6] ;  /* 0x0000000006077984 */ /* 0x000e280000000800 */
[----:B------:R-:W-:Y:S04]  /*0430*/  LDS R11, [R2+0x4] ;  /* 0x00000400020b7984 */ /* 0x000fe80000000800 */
[----:B------:R-:W-:Y:S04]  /*0440*/  LDS R13, [R2+0x8] ;  /* 0x00000800020d7984 */ /* 0x000fe80000000800 */
[----:B------:R-:W-:Y:S01]  /*0450*/  LDS R15, [R2+0xc] ;  /* 0x00000c00020f7984 */ /* 0x000fe20000000800 */
[----:B0-----:R-:W-:-:S05]  /*0460*/  FADD R7, R7, R8 ;  /* 0x0000000807077221 */ /* 0x001fca0000000000 */
[----:B------:R-:W-:Y:S04]  /*0470*/  STS [R2], R7 ;  /* 0x0000000702007388 */ /* 0x000fe80000000800 */
[----:B------:R-:W0:Y:S02]  /*0480*/  LDS R8, [R6+0x4] ;  /* 0x0000040006087984 */ /* 0x000e240000000800 */
[----:B0-----:R-:W-:-:S05]  /*0490*/  FADD R11, R8, R11 ;  /* 0x0000000b080b7221 */ /* 0x001fca0000000000 */
[----:B------:R-:W-:Y:S04]  /*04a0*/  STS [R2+0x4], R11 ;  /* 0x0000040b02007388 */ /* 0x000fe80000000800 */
[----:B------:R-:W0:Y:S02]  /*04b0*/  LDS R8, [R6+0x8] ;  /* 0x0000080006087984 */ /* 0x000e240000000800 */
[----:B0-----:R-:W-:-:S05]  /*04c0*/  FADD R13, R8, R13 ;  /* 0x0000000d080d7221 */ /* 0x001fca0000000000 */
[----:B------:R-:W-:Y:S04]  /*04d0*/  STS [R2+0x8], R13 ;  /* 0x0000080d02007388 */ /* 0x000fe80000000800 */
[----:B------:R-:W0:Y:S02]  /*04e0*/  LDS R8, [R6+0xc] ;  /* 0x00000c0006087984 */ /* 0x000e240000000800 */
[----:B0-----:R-:W-:-:S05]  /*04f0*/  FADD R15, R8, R15 ;  /* 0x0000000f080f7221 */ /* 0x001fca0000000000 */
[----:B------:R0:W-:Y:S02]  /*0500*/  STS [R2+0xc], R15 ;  /* 0x00000c0f02007388 */ /* 0x0001e40000000800 */
.L_x_26:
[----:B------:R-:W-:Y:S05]  /*0510*/  BSYNC.RECONVERGENT B0 ;  /* 0x0000000000007941 */ /* 0x000fea0003800200 */
.L_x_24:
[----:B------:R-:W-:Y:S01]  /*0520*/  IADD3 R7, PT, PT, R5, 0x1, RZ ;  /* 0x0000000105077810 */ /* 0x000fe20007ffe0ff */
[----:B------:R-:W-:Y:S03]  /*0530*/  BSSY.RECONVERGENT B0, `(.L_x_27) ;  /* 0x000001d000007945 */ /* 0x000fe60003800200 */
[----:B------:R-:W-:-:S13]  /*0540*/  ISETP.GE.U32.AND P0, PT, R7, R0, PT ;  /* 0x000000000700720c */ /* 0x000fda0003f06070 */
[----:B------:R-:W-:Y:S05]  /*0550*/  @!P0 BRA `(.L_x_28) ;  /* 0x00000000005c8947 */ /* 0x000fea0003800000 */
[----:B------:R-:W-:-:S13]  /*0560*/  ISETP.GE.U32.AND P0, PT, R5, R0, PT ;  /* 0x000000000500720c */ /* 0x000fda0003f06070 */
[----:B------:R-:W-:Y:S05]  /*0570*/  @!P0 BRA `(.L_x_29) ;  /* 0x0000000000608947 */ /* 0x000fea0003800000 */
[----:B------:R-:W1:Y:S02]  /*0580*/  LDS R6, [R4+0x4] ;  /* 0x0000040004067984 */ /* 0x000e640000000800 */
[----:B-1----:R-:W-:-:S13]  /*0590*/  ISETP.NE.AND P0, PT, R3, R6, PT ;  /* 0x000000060300720c */ /* 0x002fda0003f05270 */
[----:B------:R-:W-:Y:S05]  /*05a0*/  @P0 BRA `(.L_x_29) ;  /* 0x0000000000540947 */ /* 0x000fea0003800000 */
[----:B------:R-:W-:Y:S01]  /*05b0*/  LEA R8, R5, UR4, 0x4 ;  /* 0x0000000405087c11 */ /* 0x000fe2000f8e20ff */
[----:B------:R-:W-:Y:S04]  /*05c0*/  LDS R7, [R2] ;  /* 0x0000000002077984 */ /* 0x000fe80000000800 */
[----:B------:R-:W1:Y:S04]  /*05d0*/  LDS R6, [R8+0x10] ;  /* 0x0000100008067984 */ /* 0x000e680000000800 */
[----:B------:R-:W-:Y:S04]  /*05e0*/  LDS R11, [R2+0x4] ;  /* 0x00000400020b7984 */ /* 0x000fe80000000800 */
[----:B------:R-:W-:Y:S04]  /*05f0*/  LDS R13, [R2+0x8] ;  /* 0x00000800020d7984 */ /* 0x000fe80000000800 */
[----:B0-----:R-:W-:Y:S01]  /*0600*/  LDS R15, [R2+0xc] ;  /* 0x00000c00020f7984 */ /* 0x001fe20000000800 */
[----:B-1----:R-:W-:-:S05]  /*0610*/  FADD R7, R6, R7 ;  /* 0x0000000706077221 */ /* 0x002fca0000000000 */
        /* <DEDUP_REMOVED lines=9> */
[----:B------:R1:W-:Y:S01]  /*06b0*/  STS [R2+0xc], R15 ;  /* 0x00000c0f02007388 */ /* 0x0003e20000000800 */
[----:B------:R-:W-:Y:S05]  /*06c0*/  BRA `(.L_x_29) ;  /* 0x00000000000c7947 */ /* 0x000fea0003800000 */
.L_x_28:
[----:B------:R-:W1:Y:S02]  /*06d0*/  LDS R6, [R4+0x4] ;  /* 0x0000040004067984 */ /* 0x000e640000000800 */
[----:B-1----:R-:W-:-:S13]  /*06e0*/  ISETP.NE.AND P0, PT, R3, R6, PT ;  /* 0x000000060300720c */ /* 0x002fda0003f05270 */
[----:B------:R-:W-:Y:S05]  /*06f0*/  @!P0 EXIT ;  /* 0x000000000000894d */ /* 0x000fea0003800000 */
.L_x_29:
[----:B------:R-:W-:Y:S05]  /*0700*/  BSYNC.RECONVERGENT B0 ;  /* 0x0000000000007941 */ /* 0x000fea0003800200 */
.L_x_27:
[----:B------:R-:W-:Y:S01]  /*0710*/  VIADD R7, R5, 0x2 ;  /* 0x0000000205077836 */ /* 0x000fe20000000000 */
[----:B------:R-:W-:Y:S04]  /*0720*/  BSSY.RECONVERGENT B0, `(.L_x_30) ;  /* 0x000001d000007945 */ /* 0x000fe80003800200 */
[----:B------:R-:W-:-:S13]  /*0730*/  ISETP.GE.U32.AND P0, PT, R7, R0, PT ;  /* 0x000000000700720c */ /* 0x000fda0003f06070 */
[----:B------:R-:W-:Y:S05]  /*0740*/  @!P0 BRA `(.L_x_31) ;  /* 0x00000000005c8947 */ /* 0x000fea0003800000 */
[----:B------:R-:W-:-:S13]  /*0750*/  ISETP.GT.U32.AND P0, PT, R7, R0, PT ;  /* 0x000000000700720c */ /* 0x000fda0003f04070 */
[----:B------:R-:W-:Y:S05]  /*0760*/  @!P0 BRA `(.L_x_32) ;  /* 0x0000000000608947 */ /* 0x000fea0003800000 */
[----:B------:R-:W2:Y:S02]  /*0770*/  LDS R6, [R4+0x8] ;  /* 0x0000080004067984 */ /* 0x000ea40000000800 */
[----:B--2---:R-:W-:-:S13]  /*0780*/  ISETP.NE.AND P0, PT, R3, R6, PT ;  /* 0x000000060300720c */ /* 0x004fda0003f05270 */
[----:B------:R-:W-:Y:S05]  /*0790*/  @P0 BRA `(.L_x_32) ;  /* 0x0000000000540947 */ /* 0x000fea0003800000 */
[----:B------:R-:W-:Y:S01]  /*07a0*/  LEA R8, R5, UR4, 0x4 ;  /* 0x0000000405087c11 */ /* 0x000fe2000f8e20ff */
[----:B------:R-:W-:Y:S04]  /*07b0*/  LDS R7, [R2] ;  /* 0x0000000002077984 */ /* 0x000fe80000000800 */
[----:B------:R-:W2:Y:S04]  /*07c0*/  LDS R6, [R8+0x20] ;  /* 0x0000200008067984 */ /* 0x000ea80000000800 */
[----:B------:R-:W-:Y:S04]  /*07d0*/  LDS R11, [R2+0x4] ;  /* 0x00000400020b7984 */ /* 0x000fe80000000800 */
[----:B------:R-:W-:Y:S04]  /*07e0*/  LDS R13, [R2+0x8] ;  /* 0x00000800020d7984 */ /* 0x000fe80000000800 */
[----:B01----:R-:W-:Y:S01]  /*07f0*/  LDS R15, [R2+0xc] ;  /* 0x00000c00020f7984 */ /* 0x003fe20000000800 */
[----:B--2---:R-:W-:-:S05]  /*0800*/  FADD R7, R6, R7 ;  /* 0x0000000706077221 */ /* 0x004fca0000000000 */
        /* <DEDUP_REMOVED lines=11> */
.L_x_31:
[----:B------:R-:W2:Y:S02]  /*08c0*/  LDS R6, [R4+0x8] ;  /* 0x0000080004067984 */ /* 0x000ea40000000800 */
[----:B--2---:R-:W-:-:S13]  /*08d0*/  ISETP.NE.AND P0, PT, R3, R6, PT ;  /* 0x000000060300720c */ /* 0x004fda0003f05270 */
[----:B------:R-:W-:Y:S05]  /*08e0*/  @!P0 EXIT ;  /* 0x000000000000894d */ /* 0x000fea0003800000 */
.L_x_32:
[----:B------:R-:W-:Y:S05]  /*08f0*/  BSYNC.RECONVERGENT B0 ;  /* 0x0000000000007941 */ /* 0x000fea0003800200 */
.L_x_30:
[----:B------:R-:W-:Y:S01]  /*0900*/  IADD3 R7, PT, PT, R5, 0x3, RZ ;  /* 0x0000000305077810 */ /* 0x000fe20007ffe0ff */
[----:B------:R-:W-:Y:S03]  /*0910*/  BSSY.RECONVERGENT B0, `(.L_x_33) ;  /* 0x000001d000007945 */ /* 0x000fe60003800200 */
[----:B------:R-:W-:-:S13]  /*0920*/  ISETP.GE.U32.AND P0, PT, R7, R0, PT ;  /* 0x000000000700720c */ /* 0x000fda0003f06070 */
[----:B------:R-:W-:Y:S05]  /*0930*/  @!P0 BRA `(.L_x_34) ;  /* 0x00000000005c8947 */ /* 0x000fea0003800000 */
[----:B------:R-:W-:-:S13]  /*0940*/  ISETP.GT.U32.AND P0, PT, R7, R0, PT ;  /* 0x000000000700720c */ /* 0x000fda0003f04070 */
[----:B------:R-:W-:Y:S05]  /*0950*/  @!P0 BRA `(.L_x_35) ;  /* 0x0000000000608947 */ /* 0x000fea0003800000 */
[----:B------:R-:W3:Y:S02]  /*0960*/  LDS R4, [R4+0xc] ;  /* 0x00000c0004047984 */ /* 0x000ee40000000800 */
[----:B---3--:R-:W-:-:S13]  /*0970*/  ISETP.NE.AND P0, PT, R3, R4, PT ;  /* 0x000000040300720c */ /* 0x008fda0003f05270 */
[----:B------:R-:W-:Y:S05]  /*0980*/  @P0 BRA `(.L_x_35) ;  /* 0x0000000000540947 */ /* 0x000fea0003800000 */
[----:B------:R-:W-:Y:S01]  /*0990*/  LEA R6, R5, UR4, 0x4 ;  /* 0x0000000405067c11 */ /* 0x000fe2000f8e20ff */
[----:B------:R-:W-:Y:S04]  /*09a0*/  LDS R7, [R2] ;  /* 0x0000000002077984 */ /* 0x000fe80000000800 */
[----:B------:R-:W3:Y:S04]  /*09b0*/  LDS R4, [R6+0x30] ;  /* 0x0000300006047984 */ /* 0x000ee80000000800 */
[----:B------:R-:W-:Y:S04]  /*09c0*/  LDS R11, [R2+0x4] ;  /* 0x00000400020b7984 */ /* 0x000fe80000000800 */
[----:B------:R-:W-:Y:S04]  /*09d0*/  LDS R13, [R2+0x8] ;  /* 0x00000800020d7984 */ /* 0x000fe80000000800 */
[----:B012---:R-:W-:Y:S01]  /*09e0*/  LDS R15, [R2+0xc] ;  /* 0x00000c00020f7984 */ /* 0x007fe20000000800 */
[----:B---3--:R-:W-:-:S05]  /*09f0*/  FADD R7, R4, R7 ;  /* 0x0000000704077221 */ /* 0x008fca0000000000 */
        /* <DEDUP_REMOVED lines=11> */
.L_x_34:
[----:B------:R-:W3:Y:S02]  /*0ab0*/  LDS R4, [R4+0xc] ;  /* 0x00000c0004047984 */ /* 0x000ee40000000800 */
[----:B---3--:R-:W-:-:S13]  /*0ac0*/  ISETP.NE.AND P0, PT, R3, R4, PT ;  /* 0x000000040300720c */ /* 0x008fda0003f05270 */
[----:B------:R-:W-:Y:S05]  /*0ad0*/  @!P0 EXIT ;  /* 0x000000000000894d */ /* 0x000fea0003800000 */
.L_x_35:
[----:B------:R-:W-:Y:S05]  /*0ae0*/  BSYNC.RECONVERGENT B0 ;  /* 0x0000000000007941 */ /* 0x000fea0003800200 */
.L_x_33:
[----:B------:R-:W-:-:S04]  /*0af0*/  IADD3 R5, PT, PT, R5, 0x4, RZ ;  /* 0x0000000405057810 */ /* 0x000fc80007ffe0ff */
[----:B------:R-:W-:-:S13]  /*0b00*/  ISETP.NE.AND P0, PT, R5, 0x100, PT ;  /* 0x000001000500780c */ /* 0x000fda0003f05270 */
[----:B------:R-:W-:Y:S05]  /*0b10*/  @P0 BRA `(.L_x_36) ;  /* 0xfffffff800040947 */ /* 0x000fea000383ffff */
[----:B------:R-:W4:Y:S01]  /*0b20*/  LDS.128 R8, [R2] ;  /* 0x0000000002087984 */ /* 0x000f220000000c00 */
[----:B------:R-:W5:Y:S02]  /*0b30*/  LDC.64 R4, c[0x0][0x3a0] ;  /* 0x0000e800ff047b82 */ /* 0x000f640000000a00 */
[----:B-----5:R-:W-:-:S05]  /*0b40*/  IMAD.WIDE R4, R3, 0x4, R4 ;  /* 0x0000000403047825 */ /* 0x020fca00078e0204 */
[----:B----4-:R-:W-:Y:S04]  /*0b50*/  REDG.E.ADD.F32.FTZ.RN.STRONG.GPU desc[UR6][R4.64], R8 ;  /* 0x00000008040079a6 */ /* 0x010fe8000c12f306 */
[----:B------:R-:W-:Y:S04]  /*0b60*/  REDG.E.ADD.F32.FTZ.RN.STRONG.GPU desc[UR6][R4.64+0x4], R9 ;  /* 0x00000409040079a6 */ /* 0x000fe8000c12f306 */
[----:B------:R-:W-:Y:S04]  /*0b70*/  REDG.E.ADD.F32.FTZ.RN.STRONG.GPU desc[UR6][R4.64+0x8], R10 ;  /* 0x0000080a040079a6 */ /* 0x000fe8000c12f306 */
[----:B------:R-:W-:Y:S01]  /*0b80*/  REDG.E.ADD.F32.FTZ.RN.STRONG.GPU desc[UR6][R4.64+0xc], R11 ;  /* 0x00000c0b040079a6 */ /* 0x000fe2000c12f306 */
[----:B------:R-:W-:Y:S05]  /*0b90*/  EXIT ;  /* 0x000000000000794d */ /* 0x000fea0003800000 */
.L_x_37:
        /* <DEDUP_REMOVED lines=14> */
.L_x_168:


//--------------------- .text._Z14cleanHashTableILi5ELi4EEvi12HashTableGPUIXT_EXT0_EE --------------------------
	.section	.text._Z14cleanHashTableILi5ELi4EEvi12HashTableGPUIXT_EXT0_EE,"ax",@progbits
	.align	128
.text._Z14cleanHashTableILi5ELi4EEvi12HashTableGPUIXT_EXT0_EE:
        .type           _Z14cleanHashTableILi5ELi4EEvi12HashTableGPUIXT_EXT0_EE,@function
        .size           _Z14cleanHashTableILi5ELi4EEvi12HashTableGPUIXT_EXT0_EE,(.L_x_169 - _Z14cleanHashTableILi5ELi4EEvi12HashTableGPUIXT_EXT0_EE)
        .other          _Z14cleanHashTableILi5ELi4EEvi12HashTableGPUIXT_EXT0_EE,@"STO_CUDA_ENTRY STV_DEFAULT"
_Z14cleanHashTableILi5ELi4EEvi12HashTableGPUIXT_EXT0_EE:
[----:B------:R-:W-:Y:S01]  /*0000*/  LDC R1, c[0x0][0x37c] ;  /* 0x0000df00ff017b82 */ /* 0x000fe20000000800 */
[----:B------:R-:W0:Y:S01]  /*0010*/  S2R R3, SR_TID.X ;  /* 0x0000000000037919 */ /* 0x000e220000002100 */
[----:B------:R-:W1:Y:S06]  /*0020*/  LDCU UR5, c[0x0][0x370] ;  /* 0x00006e00ff0577ac */ /* 0x000e6c0008000800 */
[----:B------:R-:W-:Y:S01]  /*0030*/  S2UR UR4, SR_CTAID.Y ;  /* 0x00000000000479c3 */ /* 0x000fe20000002600 */
[----:B------:R-:W2:Y:S01]  /*0040*/  LDCU UR7, c[0x0][0x360] ;  /* 0x00006c00ff0777ac */ /* 0x000ea20008000800 */
[----:B------:R-:W3:Y:S06]  /*0050*/  LDCU UR8, c[0x0][0x380] ;  /* 0x00007000ff0877ac */ /* 0x000eec0008000800 */
[----:B------:R-:W1:Y:S08]  /*0060*/  S2UR UR6, SR_CTAID.X ;  /* 0x00000000000679c3 */ /* 0x000e700000002500 */
[----:B------:R-:W2:Y:S01]  /*0070*/  LDC R0, c[0x0][0x364] ;  /* 0x0000d900ff007b82 */ /* 0x000ea20000000800 */
[----:B-1----:R-:W-:Y:S01]  /*0080*/  UIMAD UR4, UR4, UR5, UR6 ;  /* 0x00000005040472a4 */ /* 0x002fe2000f8e0206 */
[----:B--2---:R-:W-:-:S05]  /*0090*/  IMAD R0, R0, UR7, RZ ;  /* 0x0000000700007c24 */ /* 0x004fca000f8e02ff */
[----:B0-----:R-:W-:-:S05]  /*00a0*/  IMAD R3, R0, UR4, R3 ;  /* 0x0000000400037c24 */ /* 0x001fca000f8e0203 */
[----:B---3--:R-:W-:-:S13]  /*00b0*/  ISETP.GE.AND P0, PT, R3, UR8, PT ;  /* 0x0000000803007c0c */ /* 0x008fda000bf06270 */
[----:B------:R-:W-:Y:S05]  /*00c0*/  @P0 EXIT ;  /* 0x000000000000094d */ /* 0x000fea0003800000 */
[----:B------:R-:W0:Y:S01]  /*00d0*/  LDC.64 R6, c[0x0][0x3a0] ;  /* 0x0000e800ff067b82 */ /* 0x000e220000000a00 */
[----:B------:R-:W1:Y:S01]  /*00e0*/  LDCU.64 UR6, c[0x0][0x358] ;  /* 0x00006b00ff0677ac */ /* 0x000e620008000a00 */
[----:B0-----:R-:W-:-:S05]  /*00f0*/  IMAD.WIDE R2, R3, 0x4, R6 ;  /* 0x0000000403027825 */ /* 0x001fca00078e0206 */
[----:B-1----:R-:W2:Y:S02]  /*0100*/  LDG.E R0, desc[UR6][R2.64] ;  /* 0x0000000602007981 */ /* 0x002ea4000c1e1900 */
[----:B--2---:R-:W-:-:S13]  /*0110*/  ISETP.GE.AND P0, PT, R0, RZ, PT ;  /* 0x000000ff0000720c */ /* 0x004fda0003f06270 */
[----:B------:R-:W-:Y:S05]  /*0120*/  @!P0 EXIT ;  /* 0x000000000000894d */ /* 0x000fea0003800000 */
[----:B------:R-:W0:Y:S01]  /*0130*/  LDC.64 R4, c[0x0][0x398] ;  /* 0x0000e600ff047b82 */ /* 0x000e220000000a00 */
[----:B------:R-:W-:Y:S01]  /*0140*/  IMAD R9, R0, 0x5, RZ ;  /* 0x0000000500097824 */ /* 0x000fe200078e02ff */
[----:B------:R-:W1:Y:S03]  /*0150*/  LDCU UR4, c[0x0][0x388] ;  /* 0x00007100ff0477ac */ /* 0x000e660008000800 */
[----:B0-----:R-:W-:-:S05]  /*0160*/  IMAD.WIDE.U32 R4, R9, 0x2, R4 ;  /* 0x0000000209047825 */ /* 0x001fca00078e0004 */
[----:B------:R-:W2:Y:S04]  /*0170*/  LDG.E.S16 R0, desc[UR6][R4.64] ;  /* 0x0000000604007981 */ /* 0x000ea8000c1e1700 */
[----:B------:R-:W2:Y:S04]  /*0180*/  LDG.E.S16 R11, desc[UR6][R4.64+0x2] ;  /* 0x00000206040b7981 */ /* 0x000ea8000c1e1700 */
[----:B------:R-:W3:Y:S04]  /*0190*/  LDG.E.S16 R13, desc[UR6][R4.64+0x4] ;  /* 0x00000406040d7981 */ /* 0x000ee8000c1e1700 */
[----:B------:R-:W4:Y:S04]  /*01a0*/  LDG.E.S16 R15, desc[UR6][R4.64+0x6] ;  /* 0x00000606040f7981 */ /* 0x000f28000c1e1700 */
[----:B------:R-:W5:Y:S01]  /*01b0*/  LDG.E.S16 R17, desc[UR6][R4.64+0x8] ;  /* 0x0000080604117981 */ /* 0x000f62000c1e1700 */
[----:B-1----:R-:W-:-:S06]  /*01c0*/  USHF.L.U32 UR4, UR4, 0x1, URZ ;  /* 0x0000000104047899 */ /* 0x002fcc00080006ff */
[----:B------:R-:W-:-:S03]  /*01d0*/  ISETP.NE.U32.AND P1, PT, RZ, UR4, PT ;  /* 0x00000004ff007c0c */ /* 0x000fc6000bf25070 */
[----:B------:R-:W0:Y:S08]  /*01e0*/  I2F.U32.RP R10, UR4 ;  /* 0x00000004000a7d06 */ /* 0x000e300008209000 */
[----:B0-----:R-:W0:Y:S02]  /*01f0*/  MUFU.RCP R10, R10 ;  /* 0x0000000a000a7308 */ /* 0x001e240000001000 */
[----:B0-----:R-:W-:-:S06]  /*0200*/  IADD3 R8, PT, PT, R10, 0xffffffe, RZ ;  /* 0x0ffffffe0a087810 */ /* 0x001fcc0007ffe0ff */
[----:B------:R0:W1:Y:S02]  /*0210*/  F2I.FTZ.U32.TRUNC.NTZ R9, R8 ;  /* 0x0000000800097305 */ /* 0x000064000021f000 */
[----:B0-----:R-:W-:Y:S02]  /*0220*/  IMAD.MOV.U32 R8, RZ, RZ, RZ ;  /* 0x000000ffff087224 */ /* 0x001fe400078e00ff */
[----:B--2---:R-:W-:Y:S01]  /*0230*/  IMAD R0, R0, 0x269ec3, R11 ;  /* 0x00269ec300007824 */ /* 0x004fe200078e020b */
[----:B------:R-:W-:-:S03]  /*0240*/  IADD3 R11, PT, PT, RZ, -UR4, RZ ;  /* 0x80000004ff0b7c10 */ /* 0x000fc6000fffe0ff */
[----:B---3--:R-:W-:Y:S02]  /*0250*/  IMAD R0, R0, 0x269ec3, R13 ;  /* 0x00269ec300007824 */ /* 0x008fe400078e020d */
[----:B-1----:R-:W-:Y:S02]  /*0260*/  IMAD R11, R11, R9, RZ ;  /* 0x000000090b0b7224 */ /* 0x002fe400078e02ff */
[----:B----4-:R-:W-:Y:S02]  /*0270*/  IMAD R0, R0, 0x269ec3, R15 ;  /* 0x00269ec300007824 */ /* 0x010fe400078e020f */
[----:B------:R-:W-:-:S04]  /*0280*/  IMAD.HI.U32 R9, R9, R11, R8 ;  /* 0x0000000b09097227 */ /* 0x000fc800078e0008 */
[----:B-----5:R-:W-:-:S04]  /*0290*/  IMAD R0, R0, 0x269ec3, R17 ;  /* 0x00269ec300007824 */ /* 0x020fc800078e0211 */
[----:B------:R-:W-:-:S04]  /*02a0*/  IMAD R0, R0, 0x269ec3, RZ ;  /* 0x00269ec300007824 */ /* 0x000fc800078e02ff */
[----:B------:R-:W-:-:S05]  /*02b0*/  IMAD.HI.U32 R9, R9, R0, RZ ;  /* 0x0000000009097227 */ /* 0x000fca00078e00ff */
[----:B------:R-:W-:-:S05]  /*02c0*/  IADD3 R9, PT, PT, -R9, RZ, RZ ;  /* 0x000000ff09097210 */ /* 0x000fca0007ffe1ff */
[----:B------:R-:W-:-:S05]  /*02d0*/  IMAD R9, R9, UR4, R0 ;  /* 0x0000000409097c24 */ /* 0x000fca000f8e0200 */
[----:B------:R-:W-:-:S13]  /*02e0*/  ISETP.GE.U32.AND P0, PT, R9, UR4, PT ;  /* 0x0000000409007c0c */ /* 0x000fda000bf06070 */
[----:B------:R-:W-:-:S05]  /*02f0*/  @P0 VIADD R9, R9, -UR4 ;  /* 0x8000000409090c36 */ /* 0x000fca0008000000 */
[----:B------:R-:W-:-:S13]  /*0300*/  ISETP.GE.U32.AND P0, PT, R9, UR4, PT ;  /* 0x0000000409007c0c */ /* 0x000fda000bf06070 */
[----:B------:R-:W-:Y:S02]  /*0310*/  @P0 IADD3 R9, PT, PT, R9, -UR4, RZ ;  /* 0x8000000409090c10 */ /* 0x000fe4000fffe0ff */
[----:B------:R-:W-:-:S05]  /*0320*/  @!P1 LOP3.LUT R9, RZ, UR4, RZ, 0x33, !PT ;  /* 0x00000004ff099c12 */ /* 0x000fca000f8e33ff */
[----:B------:R-:W-:-:S06]  /*0330*/  IMAD.WIDE R6, R9, 0x4, R6 ;  /* 0x0000000409067825 */ /* 0x000fcc00078e0206 */
[----:B------:R-:W2:Y:S01]  /*0340*/  LDG.E R6, desc[UR6][R6.64] ;  /* 0x0000000606067981 */ /* 0x000ea2000c1e1900 */
[----:B------:R-:W-:Y:S01]  /*0350*/  BSSY.RECONVERGENT B0, `(.L_x_38) ;  /* 0x000001f000007945 */ /* 0x000fe20003800200 */
[----:B------:R-:W-:Y:S02]  /*0360*/  MOV R0, 0xffffffff ;  /* 0xffffffff00007802 */ /* 0x000fe40000000f00 */
[----:B--2---:R-:W-:-:S13]  /*0370*/  ISETP.NE.AND P0, PT, R6, -0x1, PT ;  /* 0xffffffff0600780c */ /* 0x004fda0003f05270 */
[----:B------:R-:W-:Y:S05]  /*0380*/  @!P0 BRA `(.L_x_39) ;  /* 0x00000000006c8947 */ /* 0x000fea0003800000 */
[----:B------:R-:W-:Y:S01]  /*0390*/  IMAD.MOV.U32 R13, RZ, RZ, R9 ;  /* 0x000000ffff0d7224 */ /* 0x000fe200078e0009 */
[----:B------:R-:W-:-:S07]  /*03a0*/  MOV R0, R6 ;  /* 0x0000000600007202 */ /* 0x000fce0000000f00 */
.L_x_42:
[----:B------:R-:W0:Y:S01]  /*03b0*/  LDC.64 R6, c[0x0][0x398] ;  /* 0x0000e600ff067b82 */ /* 0x000e220000000a00 */
[----:B------:R-:W-:Y:S01]  /*03c0*/  HFMA2 R15, -RZ, RZ, 0, 0 ;  /* 0x00000000ff0f7431 */ /* 0x000fe200000001ff */
[----:B------:R-:W-:Y:S06]  /*03d0*/  BSSY.RECONVERGENT B1, `(.L_x_40) ;  /* 0x000000c000017945 */ /* 0x000fec0003800200 */
.L_x_41:
[----:B------:R-:W-:Y:S02]  /*03e0*/  IMAD R9, R0, 0x5, R15 ;  /* 0x0000000500097824 */ /* 0x000fe400078e020f */
[----:B------:R-:W-:-:S04]  /*03f0*/  IMAD.WIDE.U32 R10, R15, 0x2, R4 ;  /* 0x000000020f0a7825 */ /* 0x000fc800078e0004 */
[----:B0-----:R-:W-:Y:S02]  /*0400*/  IMAD.WIDE R8, R9, 0x2, R6 ;  /* 0x0000000209087825 */ /* 0x001fe400078e0206 */
[----:B------:R-:W2:Y:S04]  /*0410*/  LDG.E.U16 R10, desc[UR6][R10.64] ;  /* 0x000000060a0a7981 */ /* 0x000ea8000c1e1500 */
[----:B------:R-:W3:Y:S01]  /*0420*/  LDG.E.U16 R8, desc[UR6][R8.64] ;  /* 0x0000000608087981 */ /* 0x000ee2000c1e1500 */
[C---:B------:R-:W-:Y:S01]  /*0430*/  ISETP.LT.U32.AND P1, PT, R15.reuse, 0x4, PT ;  /* 0x000000040f00780c */ /* 0x040fe20003f21070 */
[----:B------:R-:W-:Y:S01]  /*0440*/  VIADD R15, R15, 0x1 ;  /* 0x000000010f0f7836 */ /* 0x000fe20000000000 */
[----:B--2---:R-:W-:Y:S02]  /*0450*/  PRMT R12, R10, 0x9910, RZ ;  /* 0x000099100a0c7816 */ /* 0x004fe400000000ff */
[----:B---3--:R-:W-:-:S04]  /*0460*/  PRMT R17, R8, 0x9910, RZ ;  /* 0x0000991008117816 */ /* 0x008fc800000000ff */
[----:B------:R-:W-:-:S13]  /*0470*/  ISETP.NE.AND P0, PT, R17, R12, PT ;  /* 0x0000000c1100720c */ /* 0x000fda0003f05270 */
[----:B------:R-:W-:Y:S05]  /*0480*/  @!P0 BRA P1, `(.L_x_41) ;  /* 0xfffffffc00d48947 */ /* 0x000fea000083ffff */
[----:B------:R-:W-:Y:S05]  /*0490*/  BSYNC.RECONVERGENT B1 ;  /* 0x0000000000017941 */ /* 0x000fea0003800200 */
.L_x_40:
[----:B------:R-:W-:Y:S05]  /*04a0*/  @!P0 BRA `(.L_x_39) ;  /* 0x0000000000248947 */ /* 0x000fea0003800000 */
[----:B------:R-:W0:Y:S01]  /*04b0*/  LDC.64 R6, c[0x0][0x3a0] ;  /* 0x0000e800ff067b82 */ /* 0x000e220000000a00 */
[----:B------:R-:W-:-:S04]  /*04c0*/  IADD3 R13, PT, PT, R13, 0x1, RZ ;  /* 0x000000010d0d7810 */ /* 0x000fc80007ffe0ff */
[----:B------:R-:W-:-:S04]  /*04d0*/  ISETP.NE.AND P0, PT, R13, UR4, PT ;  /* 0x000000040d007c0c */ /* 0x000fc8000bf05270 */
[----:B------:R-:W-:-:S05]  /*04e0*/  SEL R13, R13, RZ, P0 ;  /* 0x000000ff0d0d7207 */ /* 0x000fca0000000000 */
[----:B0-----:R-:W-:-:S05]  /*04f0*/  IMAD.WIDE R6, R13, 0x4, R6 ;  /* 0x000000040d067825 */ /* 0x001fca00078e0206 */
[----:B------:R-:W2:Y:S02]  /*0500*/  LDG.E R0, desc[UR6][R6.64] ;  /* 0x0000000606007981 */ /* 0x000ea4000c1e1900 */
[----:B--2---:R-:W-:-:S13]  /*0510*/  ISETP.NE.AND P0, PT, R0, -0x1, PT ;  /* 0xffffffff0000780c */ /* 0x004fda0003f05270 */
[----:B------:R-:W-:Y:S05]  /*0520*/  @P0 BRA `(.L_x_42) ;  /* 0xfffffffc00a00947 */ /* 0x000fea000383ffff */
[----:B------:R-:W-:-:S07]  /*0530*/  MOV R0, 0xffffffff ;  /* 0xffffffff00007802 */ /* 0x000fce0000000f00 */
.L_x_39:
[----:B------:R-:W-:Y:S05]  /*0540*/  BSYNC.RECONVERGENT B0 ;  /* 0x0000000000007941 */ /* 0x000fea0003800200 */
.L_x_38:
[----:B------:R-:W-:Y:S01]  /*0550*/  STG.E desc[UR6][R2.64], R0 ;  /* 0x0000000002007986 */ /* 0x000fe2000c101906 */
[----:B------:R-:W-:Y:S05]  /*0560*/  EXIT ;  /* 0x000000000000794d */ /* 0x000fea0003800000 */
.L_x_43:
        /* <DEDUP_REMOVED lines=9> */
.L_x_169:


//--------------------- .text._Z13createLatticeILi5ELi4EEviPKfS1_PKiP11MatrixEntry12HashTableGPUIXT_EXT0_EE --------------------------
	.section	.text._Z13createLatticeILi5ELi4EEviPKfS1_PKiP11MatrixEntry12HashTableGPUIXT_EXT0_EE,"ax",@progbits
	.align	128
.text._Z13createLatticeILi5ELi4EEviPKfS1_PKiP11MatrixEntry12HashTableGPUIXT_EXT0_EE:
        .type           _Z13createLatticeILi5ELi4EEviPKfS1_PKiP11MatrixEntry12HashTableGPUIXT_EXT0_EE,@function
        .size           _Z13createLatticeILi5ELi4EEviPKfS1_PKiP11MatrixEntry12HashTableGPUIXT_EXT0_EE,(.L_x_170 - _Z13createLatticeILi5ELi4EEviPKfS1_PKiP11MatrixEntry12HashTableGPUIXT_EXT0_EE)
        .other          _Z13createLatticeILi5ELi4EEviPKfS1_PKiP11MatrixEntry12HashTableGPUIXT_EXT0_EE,@"STO_CUDA_ENTRY STV_DEFAULT"
_Z13createLatticeILi5ELi4EEviPKfS1_PKiP11MatrixEntry12HashTableGPUIXT_EXT0_EE:
[----:B------:R-:W0:Y:S01]  /*0000*/  LDC R1, c[0x0][0x37c] ;  /* 0x0000df00ff017b82 */ /* 0x000e220000000800 */
[----:B------:R-:W1:Y:S07]  /*0010*/  S2R R16, SR_TID.X ;  /* 0x0000000000107919 */ /* 0x000e6e0000002100 */
[----:B------:R-:W1:Y:S01]  /*0020*/  S2UR UR4, SR_CTAID.X ;  /* 0x00000000000479c3 */ /* 0x000e620000002500 */
[----:B------:R-:W2:Y:S01]  /*0030*/  LDCU UR5, c[0x0][0x380] ;  /* 0x00007000ff0577ac */ /* 0x000ea20008000800 */
[----:B0-----:R-:W-:-:S06]  /*0040*/  VIADD R1, R1, 0xffffffe0 ;  /* 0xffffffe001017836 */ /* 0x001fcc0000000000 */
[----:B------:R-:W1:Y:S02]  /*0050*/  LDC R3, c[0x0][0x360] ;  /* 0x0000d800ff037b82 */ /* 0x000e640000000800 */
[----:B-1----:R-:W-:-:S05]  /*0060*/  IMAD R16, R3, UR4, R16 ;  /* 0x0000000403107c24 */ /* 0x002fca000f8e0210 */
[----:B--2---:R-:W-:-:S13]  /*0070*/  ISETP.GE.AND P0, PT, R16, UR5, PT ;  /* 0x0000000510007c0c */ /* 0x004fda000bf06270 */
[----:B------:R-:W-:Y:S05]  /*0080*/  @P0 EXIT ;  /* 0x000000000000094d */ /* 0x000fea0003800000 */
[----:B------:R-:W0:Y:S01]  /*0090*/  LDC.64 R6, c[0x0][0x388] ;  /* 0x0000e200ff067b82 */ /* 0x000e220000000a00 */
[----:B------:R-:W1:Y:S01]  /*00a0*/  LDCU.64 UR6, c[0x0][0x358] ;  /* 0x00006b00ff0677ac */ /* 0x000e620008000a00 */
[----:B------:R-:W-:-:S06]  /*00b0*/  IMAD R3, R16, 0x5, RZ ;  /* 0x0000000510037824 */ /* 0x000fcc00078e02ff */
[----:B------:R-:W2:Y:S01]  /*00c0*/  LDC.64 R8, c[0x0][0x390] ;  /* 0x0000e400ff087b82 */ /* 0x000ea20000000a00 */
[----:B0-----:R-:W-:-:S05]  /*00d0*/  IMAD.WIDE R6, R3, 0x4, R6 ;  /* 0x0000000403067825 */ /* 0x001fca00078e0206 */
[----:B-1----:R-:W3:Y:S04]  /*00e0*/  LDG.E R0, desc[UR6][R6.64+0x10] ;  /* 0x0000100606007981 */ /* 0x002ee8000c1e1900 */
[----:B--2---:R-:W3:Y:S04]  /*00f0*/  LDG.E R5, desc[UR6][R8.64+0x10] ;  /* 0x0000100608057981 */ /* 0x004ee8000c1e1900 */
[----:B------:R-:W2:Y:S04]  /*0100*/  LDG.E R11, desc[UR6][R8.64+0xc] ;  /* 0x00000c06080b7981 */ /* 0x000ea8000c1e1900 */
[----:B------:R-:W2:Y:S04]  /*0110*/  LDG.E R10, desc[UR6][R6.64+0xc] ;  /* 0x00000c06060a7981 */ /* 0x000ea8000c1e1900 */
[----:B------:R-:W4:Y:S04]  /*0120*/  LDG.E R13, desc[UR6][R8.64+0x8] ;  /* 0x00000806080d7981 */ /* 0x000f28000c1e1900 */
[----:B------:R-:W4:Y:S04]  /*0130*/  LDG.E R12, desc[UR6][R6.64+0x8] ;  /* 0x00000806060c7981 */ /* 0x000f28000c1e1900 */
[----:B------:R-:W5:Y:S04]  /*0140*/  LDG.E R4, desc[UR6][R8.64+0x4] ;  /* 0x0000040608047981 */ /* 0x000f68000c1e1900 */
[----:B------:R-:W5:Y:S04]  /*0150*/  LDG.E R3, desc[UR6][R6.64+0x4] ;  /* 0x0000040606037981 */ /* 0x000f68000c1e1900 */
[----:B------:R5:W5:Y:S04]  /*0160*/  LDG.E R15, desc[UR6][R6.64] ;  /* 0x00000006060f7981 */ /* 0x000b68000c1e1900 */
[----:B------:R0:W5:Y:S01]  /*0170*/  LDG.E R2, desc[UR6][R8.64] ;  /* 0x0000000608027981 */ /* 0x000162000c1e1900 */
[----:B------:R-:W-:Y:S01]  /*0180*/  BSSY.RECONVERGENT B0, `(.L_x_44) ;  /* 0x00000f8000007945 */ /* 0x000fe20003800200 */
[----:B---3--:R-:W-:-:S04]  /*0190*/  FMUL R0, R0, R5 ;  /* 0x0000000500007220 */ /* 0x008fc80000400000 */
[----:B------:R-:W-:Y:S01]  /*01a0*/  FADD R5, RZ, R0 ;  /* 0x00000000ff057221 */ /* 0x000fe20000000000 */
[----:B--2---:R-:W-:-:S04]  /*01b0*/  FMUL R10, R10, R11 ;  /* 0x0000000b0a0a7220 */ /* 0x004fc80000400000 */
[----:B------:R-:W-:Y:S01]  /*01c0*/  FFMA R17, R10, -4, R5 ;  /* 0xc08000000a117823 */ /* 0x000fe20000000005 */
[----:B------:R-:W-:Y:S01]  /*01d0*/  FADD R5, R5, R10 ;  /* 0x0000000a05057221 */ /* 0x000fe20000000000 */
[----:B----4-:R-:W-:Y:S02]  /*01e0*/  FMUL R12, R12, R13 ;  /* 0x0000000d0c0c7220 */ /* 0x010fe40000400000 */
[----:B------:R-:W-:Y:S02]  /*01f0*/  FMUL R11, R17, 0.16666667163372039795 ;  /* 0x3e2aaaab110b7820 */ /* 0x000fe40000400000 */
[----:B------:R-:W-:Y:S01]  /*0200*/  FFMA R19, R12, -3, R5 ;  /* 0xc04000000c137823 */ /* 0x000fe20000000005 */
[-C--:B-----5:R-:W-:Y:S01]  /*0210*/  FMUL R6, R3, R4.reuse ;  /* 0x0000000403067220 */ /* 0x0a0fe20000400000 */
[----:B------:R-:W-:Y:S01]  /*0220*/  FADD R5, R5, R12 ;  /* 0x0000000c05057221 */ /* 0x000fe20000000000 */
[----:B------:R-:W1:Y:S02]  /*0230*/  FRND.CEIL R10, R11 ;  /* 0x0000000b000a7307 */ /* 0x000e640000209000 */
[----:B------:R-:W-:Y:S01]  /*0240*/  FFMA R20, R3, R4, R6 ;  /* 0x0000000403147223 */ /* 0x000fe20000000006 */
[----:B0-----:R-:W-:-:S03]  /*0250*/  FMUL R8, R19, 0.16666667163372039795 ;  /* 0x3e2aaaab13087820 */ /* 0x001fc60000400000 */
[C---:B------:R-:W-:Y:S02]  /*0260*/  FADD R20, R5.reuse, -R20 ;  /* 0x8000001405147221 */ /* 0x040fe40000000000 */
[----:B------:R-:W0:Y:S02]  /*0270*/  FRND.FLOOR R21, R11 ;  /* 0x0000000b00157307 */ /* 0x000e240000205000 */
[----:B------:R-:W-:Y:S01]  /*0280*/  FMUL R9, R20, 0.16666667163372039795 ;  /* 0x3e2aaaab14097820 */ /* 0x000fe20000400000 */
[----:B------:R-:W-:-:S05]  /*0290*/  FADD R4, R5, R6 ;  /* 0x0000000605047221 */ /* 0x000fca0000000000 */
[----:B------:R-:W2:Y:S01]  /*02a0*/  FRND.CEIL R13, R8 ;  /* 0x00000008000d7307 */ /* 0x000ea20000209000 */
[----:B------:R-:W-:Y:S01]  /*02b0*/  FFMA R24, R15, R2, R4 ;  /* 0x000000020f187223 */ /* 0x000fe20000000004 */
[----:B-1----:R-:W-:-:S06]  /*02c0*/  FMUL R18, R10, 6 ;  /* 0x40c000000a127820 */ /* 0x002fcc0000400000 */
[----:B------:R-:W1:Y:S01]  /*02d0*/  FRND.CEIL R11, R9 ;  /* 0x00000009000b7307 */ /* 0x000e620000209000 */
[----:B0-----:R-:W-:-:S07]  /*02e0*/  FMUL R6, R21, 6 ;  /* 0x40c0000015067820 */ /* 0x001fce0000400000 */
[----:B------:R-:W0:Y:S01]  /*02f0*/  FRND.FLOOR R12, R9 ;  /* 0x00000009000c7307 */ /* 0x000e220000205000 */
[C---:B------:R-:W-:Y:S01]  /*0300*/  FADD R23, -R17.reuse, R18 ;  /* 0x0000001211177221 */ /* 0x040fe20000000100 */
[----:B------:R-:W-:-:S06]  /*0310*/  FADD R26, R17, -R6 ;  /* 0x80000006111a7221 */ /* 0x000fcc0000000000 */
[----:B------:R3:W-:Y:S01]  /*0320*/  FRND.FLOOR R7, R8 ;  /* 0x0000000800077307 */ /* 0x0007e20000205000 */
[----:B--2---:R-:W-:Y:S01]  /*0330*/  FMUL R14, R13, 6 ;  /* 0x40c000000d0e7820 */ /* 0x004fe20000400000 */
[----:B------:R-:W-:Y:S01]  /*0340*/  FSETP.GEU.AND P2, PT, R23, R26, PT ;  /* 0x0000001a1700720b */ /* 0x000fe20003f4e000 */
[----:B---3--:R-:W-:Y:S01]  /*0350*/  FMUL R8, R24, 0.16666667163372039795 ;  /* 0x3e2aaaab18087820 */ /* 0x008fe20000400000 */
[----:B-1----:R-:W-:Y:S01]  /*0360*/  FMUL R11, R11, 6 ;  /* 0x40c000000b0b7820 */ /* 0x002fe20000400000 */
[----:B0-----:R-:W-:-:S03]  /*0370*/  FMUL R13, R12, 6 ;  /* 0x40c000000c0d7820 */ /* 0x001fc60000400000 */
[----:B------:R-:W0:Y:S01]  /*0380*/  FRND.CEIL R3, R8 ;  /* 0x0000000800037307 */ /* 0x000e220000209000 */
[C---:B------:R-:W-:Y:S01]  /*0390*/  FADD R9, -R20.reuse, R11 ;  /* 0x0000000b14097221 */ /* 0x040fe20000000100 */
[----:B------:R-:W-:-:S06]  /*03a0*/  FADD R12, R20, -R13 ;  /* 0x8000000d140c7221 */ /* 0x000fcc0000000000 */
[----:B------:R-:W1:Y:S01]  /*03b0*/  FRND.FLOOR R8, R8 ;  /* 0x0000000800087307 */ /* 0x000e620000205000 */
[----:B------:R-:W-:Y:S01]  /*03c0*/  FFMA R15, -R15, R2, R4 ;  /* 0x000000020f0f7223 */ /* 0x000fe20000000104 */
[----:B------:R-:W-:-:S03]  /*03d0*/  FSETP.GEU.AND P0, PT, R9, R12, PT ;  /* 0x0000000c0900720b */ /* 0x000fc60003f0e000 */
[----:B------:R-:W-:-:S03]  /*03e0*/  FMUL R2, R15, 0.16666667163372039795 ;  /* 0x3e2aaaab0f027820 */ /* 0x000fc60000400000 */
[----:B------:R2:W-:Y:S01]  /*03f0*/  F2I.TRUNC.NTZ R10, R18 ;  /* 0x00000012000a7305 */ /* 0x0005e2000020f100 */
[----:B0-----:R-:W-:-:S07]  /*0400*/  FMUL R3, R3, 6 ;  /* 0x40c0000003037820 */ /* 0x001fce0000400000 */
[----:B------:R-:W-:Y:S01]  /*0410*/  @P2 F2I.TRUNC.NTZ R10, R6 ;  /* 0x00000006000a2305 */ /* 0x000fe2000020f100 */
[----:B-1----:R-:W-:Y:S01]  /*0420*/  FMUL R9, R8, 6 ;  /* 0x40c0000008097820 */ /* 0x002fe20000400000 */
[----:B--2---:R-:W-:-:S06]  /*0430*/  FMUL R18, R7, 6 ;  /* 0x40c0000007127820 */ /* 0x004fcc0000400000 */
[----:B------:R-:W0:Y:S01]  /*0440*/  FRND.CEIL R4, R2 ;  /* 0x0000000200047307 */ /* 0x000e220000209000 */
[----:B------:R-:W-:-:S07]  /*0450*/  FADD R12, R24, -R9 ;  /* 0x80000009180c7221 */ /* 0x000fce0000000000 */
[----:B------:R-:W1:Y:S01]  /*0460*/  FRND.FLOOR R6, R2 ;  /* 0x0000000200067307 */ /* 0x000e620000205000 */
[----:B------:R-:W-:-:S07]  /*0470*/  FADD R21, -R19, R14 ;  /* 0x0000000e13157221 */ /* 0x000fce0000000100 */
[----:B------:R2:W-:Y:S01]  /*0480*/  F2I.TRUNC.NTZ R7, R11 ;  /* 0x0000000b00077305 */ /* 0x0005e2000020f100 */
[----:B------:R-:W-:Y:S01]  /*0490*/  FADD R22, R19, -R18 ;  /* 0x8000001213167221 */ /* 0x000fe20000000000 */
[----:B--2---:R-:W-:-:S06]  /*04a0*/  FADD R11, -R24, R3 ;  /* 0x00000003180b7221 */ /* 0x004fcc0000000100 */
[----:B------:R-:W-:Y:S01]  /*04b0*/  @P0 F2I.TRUNC.NTZ R7, R13 ;  /* 0x0000000d00070305 */ /* 0x000fe2000020f100 */
[----:B------:R-:W-:Y:S01]  /*04c0*/  FSETP.GEU.AND P0, PT, R11, R12, PT ;  /* 0x0000000c0b00720b */ /* 0x000fe20003f0e000 */
[----:B0-----:R-:W-:Y:S01]  /*04d0*/  FMUL R4, R4, 6 ;  /* 0x40c0000004047820 */ /* 0x001fe20000400000 */
[----:B-1----:R-:W-:Y:S01]  /*04e0*/  FMUL R6, R6, 6 ;  /* 0x40c0000006067820 */ /* 0x002fe20000400000 */
[----:B------:R-:W-:Y:S01]  /*04f0*/  FSETP.GEU.AND P1, PT, R21, R22, PT ;  /* 0x000000161500720b */ /* 0x000fe20003f2e000 */
[----:B------:R-:W-:Y:S01]  /*0500*/  FFMA R21, R0, -5, RZ ;  /* 0xc0a0000000157823 */ /* 0x000fe200000000ff */
[C---:B------:R-:W-:Y:S01]  /*0510*/  FADD R0, -R15.reuse, R4 ;  /* 0x000000040f007221 */ /* 0x040fe20000000100 */
[----:B------:R-:W-:Y:S01]  /*0520*/  FADD R11, R15, -R6 ;  /* 0x800000060f0b7221 */ /* 0x000fe20000000000 */
[----:B------:R-:W-:Y:S01]  /*0530*/  F2I.TRUNC.NTZ R5, R14 ;  /* 0x0000000e00057305 */ /* 0x000fe2000020f100 */
[----:B------:R-:W-:-:S07]  /*0540*/  FMUL R8, R21, 0.16666667163372039795 ;  /* 0x3e2aaaab15087820 */ /* 0x000fce0000400000 */
[----:B------:R-:W-:Y:S08]  /*0550*/  F2I.TRUNC.NTZ R14, R9 ;  /* 0x00000009000e7305 */ /* 0x000ff0000020f100 */
[----:B------:R-:W-:Y:S01]  /*0560*/  @!P0 F2I.TRUNC.NTZ R14, R3 ;  /* 0x00000003000e8305 */ /* 0x000fe2000020f100 */
[----:B------:R-:W-:-:S07]  /*0570*/  FSETP.GEU.AND P0, PT, R0, R11, PT ;  /* 0x0000000b0000720b */ /* 0x000fce0003f0e000 */
[----:B------:R-:W0:Y:S08]  /*0580*/  FRND.CEIL R12, R8 ;  /* 0x00000008000c7307 */ /* 0x000e300000209000 */
[----:B------:R-:W1:Y:S08]  /*0590*/  FRND.FLOOR R0, R8 ;  /* 0x0000000800007307 */ /* 0x000e700000205000 */
[----:B------:R-:W-:Y:S01]  /*05a0*/  F2I.TRUNC.NTZ R9, R4 ;  /* 0x0000000400097305 */ /* 0x000fe2000020f100 */
[----:B0-----:R-:W-:-:S07]  /*05b0*/  FMUL R12, R12, 6 ;  /* 0x40c000000c0c7820 */ /* 0x001fce0000400000 */
[----:B------:R1:W-:Y:S08]  /*05c0*/  @P1 F2I.TRUNC.NTZ R5, R18 ;  /* 0x0000001200051305 */ /* 0x0003f0000020f100 */
[----:B------:R-:W0:Y:S01]  /*05d0*/  @P0 F2I.TRUNC.NTZ R9, R6 ;  /* 0x0000000600090305 */ /* 0x000e22000020f100 */
[----:B-1----:R-:W-:Y:S01]  /*05e0*/  FMUL R18, R0, 6 ;  /* 0x40c0000000127820 */ /* 0x002fe20000400000 */
[----:B------:R-:W-:-:S03]  /*05f0*/  FADD R0, -R21, R12 ;  /* 0x0000000c15007221 */ /* 0x000fc60000000100 */
[----:B------:R-:W-:-:S03]  /*0600*/  FADD R11, R21, -R18 ;  /* 0x80000012150b7221 */ /* 0x000fc60000000000 */
[----:B------:R-:W1:Y:S02]  /*0610*/  I2F.S16 R23, R7 ;  /* 0x0000000700177306 */ /* 0x000e640000101400 */
[----:B------:R-:W-:-:S06]  /*0620*/  FSETP.GEU.AND P0, PT, R0, R11, PT ;  /* 0x0000000b0000720b */ /* 0x000fcc0003f0e000 */
[----:B------:R-:W2:Y:S08]  /*0630*/  I2F.S16 R13, R14 ;  /* 0x0000000e000d7306 */ /* 0x000eb00000101400 */
[----:B0-----:R-:W0:Y:S01]  /*0640*/  I2F.S16 R4, R9 ;  /* 0x0000000900047306 */ /* 0x001e220000101400 */
[----:B-1----:R-:W-:-:S07]  /*0650*/  FADD R2, R20, -R23 ;  /* 0x8000001714027221 */ /* 0x002fce0000000000 */
[----:B------:R-:W1:Y:S01]  /*0660*/  I2F.S16 R22, R5 ;  /* 0x0000000500167306 */ /* 0x000e620000101400 */
[----:B--2---:R-:W-:-:S07]  /*0670*/  FADD R0, R24, -R13 ;  /* 0x8000000d18007221 */ /* 0x004fce0000000000 */
[----:B------:R-:W2:Y:S01]  /*0680*/  I2F.S16 R26, R10 ;  /* 0x0000000a001a7306 */ /* 0x000ea20000101400 */
[----:B------:R-:W-:-:S07]  /*0690*/  FSETP.GEU.AND P4, PT, R0, R2, PT ;  /* 0x000000020000720b */ /* 0x000fce0003f8e000 */
[----:B------:R3:W-:Y:S01]  /*06a0*/  F2I.TRUNC.NTZ R3, R12 ;  /* 0x0000000c00037305 */ /* 0x0007e2000020f100 */
[----:B0-----:R-:W-:-:S07]  /*06b0*/  FADD R11, R15, -R4 ;  /* 0x800000040f0b7221 */ /* 0x001fce0000000000 */
[----:B------:R-:W0:Y:S01]  /*06c0*/  @P0 F2I.TRUNC.NTZ R3, R18 ;  /* 0x0000001200030305 */ /* 0x000e22000020f100 */
[----:B-1----:R-:W-:Y:S01]  /*06d0*/  FADD R8, R19, -R22 ;  /* 0x8000001613087221 */ /* 0x002fe20000000000 */
[----:B------:R-:W-:Y:S01]  /*06e0*/  FSETP.GEU.AND P3, PT, R11, R2, PT ;  /* 0x000000020b00720b */ /* 0x000fe20003f6e000 */
[----:B--2---:R-:W-:Y:S01]  /*06f0*/  FADD R23, R17, -R26 ;  /* 0x8000001a11177221 */ /* 0x004fe20000000000 */
[----:B---3--:R-:W-:Y:S01]  /*0700*/  IMAD.MOV.U32 R12, RZ, RZ, 0x2 ;  /* 0x00000002ff0c7424 */ /* 0x008fe200078e00ff */
[C---:B------:R-:W-:Y:S02]  /*0710*/  FSETP.GEU.AND P0, PT, R0.reuse, R11, PT ;  /* 0x0000000b0000720b */ /* 0x040fe40003f0e000 */
[C---:B------:R-:W-:Y:S02]  /*0720*/  FSETP.GEU.AND P5, PT, R0.reuse, R8, PT ;  /* 0x000000080000720b */ /* 0x040fe40003fae000 */
[----:B------:R-:W-:Y:S02]  /*0730*/  SEL R4, RZ, 0x1, P0 ;  /* 0x00000001ff047807 */ /* 0x000fe40000000000 */
[----:B------:R-:W-:Y:S01]  /*0740*/  FSETP.GEU.AND P2, PT, R0, R23, PT ;  /* 0x000000170000720b */ /* 0x000fe20003f4e000 */
[----:B0-----:R-:W0:Y:S01]  /*0750*/  I2F.S16 R6, R3 ;  /* 0x0000000300067306 */ /* 0x001e220000101400 */
[----:B------:R-:W-:-:S02]  /*0760*/  SEL R13, RZ, 0x1, P5 ;  /* 0x00000001ff0d7807 */ /* 0x000fc40002800000 */
[----:B------:R-:W-:Y:S02]  /*0770*/  @!P4 SEL R4, R12, 0x1, !P0 ;  /* 0x000000010c04c807 */ /* 0x000fe40004000000 */
[C---:B------:R-:W-:Y:S02]  /*0780*/  FSETP.GTU.AND P1, PT, R11.reuse, R0, PT ;  /* 0x000000000b00720b */ /* 0x040fe40003f2c000 */
[----:B------:R-:W-:Y:S01]  /*0790*/  FSETP.GEU.AND P4, PT, R11, R8, PT ;  /* 0x000000080b00720b */ /* 0x000fe20003f8e000 */
[----:B------:R-:W-:Y:S01]  /*07a0*/  IMAD.IADD R4, R4, 0x1, R13 ;  /* 0x0000000104047824 */ /* 0x000fe200078e020d */
[----:B------:R-:W-:Y:S02]  /*07b0*/  SEL R18, RZ, 0x1, P1 ;  /* 0x00000001ff127807 */ /* 0x000fe40000800000 */
[----:B------:R-:W-:Y:S02]  /*07c0*/  SEL R13, RZ, 0x1, P4 ;  /* 0x00000001ff0d7807 */ /* 0x000fe40002000000 */
[----:B------:R-:W-:Y:S01]  /*07d0*/  @!P3 SEL R18, R12, 0x1, !P1 ;  /* 0x000000010c12b807 */ /* 0x000fe20004800000 */
[----:B------:R-:W-:Y:S01]  /*07e0*/  VIADD R25, R4, 0x1 ;  /* 0x0000000104197836 */ /* 0x000fe20000000000 */
[----:B------:R-:W-:-:S02]  /*07f0*/  FSETP.GTU.AND P1, PT, R2, R11, PT ;  /* 0x0000000b0200720b */ /* 0x000fc40003f2c000 */
[----:B------:R-:W-:Y:S01]  /*0800*/  IADD3 R18, PT, PT, R18, R13, RZ ;  /* 0x0000000d12127210 */ /* 0x000fe20007ffe0ff */
[----:B0-----:R-:W-:Y:S01]  /*0810*/  FADD R13, R21, -R6 ;  /* 0x80000006150d7221 */ /* 0x001fe20000000000 */
[----:B------:R-:W-:Y:S01]  /*0820*/  FSETP.GEU.AND P0, PT, R11, R23, PT ;  /* 0x000000170b00720b */ /* 0x000fe20003f0e000 */
[----:B------:R-:W-:Y:S01]  /*0830*/  @P2 IMAD.MOV R25, RZ, RZ, R4 ;  /* 0x000000ffff192224 */ /* 0x000fe200078e0204 */
[-C--:B------:R-:W-:Y:S02]  /*0840*/  FSETP.GTU.AND P2, PT, R8, R11.reuse, PT ;  /* 0x0000000b0800720b */ /* 0x080fe40003f4c000 */
[----:B------:R-:W-:Y:S02]  /*0850*/  FSETP.GTU.AND P3, PT, R13, R11, PT ;  /* 0x0000000b0d00720b */ /* 0x000fe40003f6c000 */
[-C--:B------:R-:W-:Y:S02]  /*0860*/  FSETP.GTU.AND P5, PT, R2, R0.reuse, PT ;  /* 0x000000000200720b */ /* 0x080fe40003fac000 */
[----:B------:R-:W-:Y:S01]  /*0870*/  FSETP.GTU.AND P6, PT, R8, R0, PT ;  /* 0x000000000800720b */ /* 0x000fe20003fcc000 */
[----:B------:R-:W-:Y:S01]  /*0880*/  VIADD R22, R18, 0x1 ;  /* 0x0000000112167836 */ /* 0x000fe20000000000 */
[----:B------:R-:W-:-:S02]  /*0890*/  SEL R26, RZ, 0x1, P5 ;  /* 0x00000001ff1a7807 */ /* 0x000fc40002800000 */
[----:B------:R-:W-:Y:S01]  /*08a0*/  @!P1 SEL R26, R12, 0x1, !P5 ;  /* 0x000000010c1a9807 */ /* 0x000fe20006800000 */
[----:B------:R-:W-:Y:S01]  /*08b0*/  @P0 IMAD.MOV R22, RZ, RZ, R18 ;  /* 0x000000ffff160224 */ /* 0x000fe200078e0212 */
[----:B------:R-:W-:Y:S02]  /*08c0*/  FSETP.GTU.AND P4, PT, R23, R11, PT ;  /* 0x0000000b1700720b */ /* 0x000fe40003f8c000 */
[----:B------:R-:W-:Y:S02]  /*08d0*/  FSETP.GTU.AND P5, PT, R13, R0, PT ;  /* 0x000000000d00720b */ /* 0x000fe40003fac000 */
[----:B------:R-:W-:Y:S02]  /*08e0*/  FSETP.GEU.AND P1, PT, R2, R8, PT ;  /* 0x000000080200720b */ /* 0x000fe40003f2e000 */
[----:B------:R-:W-:Y:S02]  /*08f0*/  SEL R18, RZ, 0x1, P6 ;  /* 0x00000001ff127807 */ /* 0x000fe40003000000 */
[----:B------:R-:W-:-:S02]  /*0900*/  @!P2 SEL R18, R12, 0x1, !P6 ;  /* 0x000000010c12a807 */ /* 0x000fc40007000000 */
[----:B------:R-:W-:Y:S02]  /*0910*/  FSETP.GEU.AND P6, PT, R2, R23, PT ;  /* 0x000000170200720b */ /* 0x000fe40003fce000 */
[----:B------:R-:W-:Y:S02]  /*0920*/  SEL R6, RZ, 0x1, P5 ;  /* 0x00000001ff067807 */ /* 0x000fe40002800000 */
[----:B------:R-:W-:Y:S02]  /*0930*/  SEL R27, RZ, 0x1, P1 ;  /* 0x00000001ff1b7807 */ /* 0x000fe40000800000 */
[----:B------:R-:W-:Y:S02]  /*0940*/  @!P3 SEL R6, R12, 0x1, !P5 ;  /* 0x000000010c06b807 */ /* 0x000fe40006800000 */
[----:B------:R-:W-:Y:S01]  /*0950*/  FSETP.GTU.AND P5, PT, R8, R2, PT ;  /* 0x000000020800720b */ /* 0x000fe20003fac000 */
[----:B------:R-:W-:Y:S01]  /*0960*/  IMAD.IADD R26, R26, 0x1, R27 ;  /* 0x000000011a1a7824 */ /* 0x000fe200078e021b */
[----:B------:R-:W-:-:S02]  /*0970*/  FSETP.GTU.AND P0, PT, R23, R0, PT ;  /* 0x000000001700720b */ /* 0x000fc40003f0c000 */
[----:B------:R-:W-:Y:S02]  /*0980*/  SEL R27, RZ, 0x1, P5 ;  /* 0x00000001ff1b7807 */ /* 0x000fe40002800000 */
[-C--:B------:R-:W-:Y:S02]  /*0990*/  FSETP.GEU.AND P5, PT, R0, R13.reuse, PT ;  /* 0x0000000d0000720b */ /* 0x080fe40003fae000 */
[----:B------:R-:W-:Y:S02]  /*09a0*/  SEL R4, RZ, 0x1, P0 ;  /* 0x00000001ff047807 */ /* 0x000fe40000000000 */
[----:B------:R-:W-:Y:S02]  /*09b0*/  IADD3 R0, PT, PT, R7, R14, R9 ;  /* 0x0000000e07007210 */ /* 0x000fe40007ffe009 */
[----:B------:R-:W-:Y:S01]  /*09c0*/  @!P4 SEL R4, R12, 0x1, !P0 ;  /* 0x000000010c04c807 */ /* 0x000fe20004000000 */
[----:B------:R-:W-:Y:S01]  /*09d0*/  IMAD.IADD R27, R18, 0x1, R27 ;  /* 0x00000001121b7824 */ /* 0x000fe200078e021b */
[----:B------:R-:W-:-:S02]  /*09e0*/  FSETP.GEU.AND P0, PT, R23, R13, PT ;  /* 0x0000000d1700720b */ /* 0x000fc40003f0e000 */
[-C--:B------:R-:W-:Y:S02]  /*09f0*/  FSETP.GTU.AND P1, PT, R13, R23.reuse, PT ;  /* 0x000000170d00720b */ /* 0x080fe40003f2c000 */
[----:B------:R-:W-:Y:S02]  /*0a00*/  FSETP.GEU.AND P2, PT, R8, R23, PT ;  /* 0x000000170800720b */ /* 0x000fe40003f4e000 */
[C---:B------:R-:W-:Y:S02]  /*0a10*/  FSETP.GTU.AND P3, PT, R23.reuse, R8, PT ;  /* 0x000000081700720b */ /* 0x040fe40003f6c000 */
[----:B------:R-:W-:Y:S02]  /*0a20*/  FSETP.GTU.AND P4, PT, R23, R2, PT ;  /* 0x000000021700720b */ /* 0x000fe40003f8c000 */
[----:B------:R-:W-:Y:S01]  /*0a30*/  IADD3 R23, PT, PT, R26, 0x1, RZ ;  /* 0x000000011a177810 */ /* 0x000fe20007ffe0ff */
[----:B------:R-:W-:Y:S01]  /*0a40*/  @P6 IMAD.MOV R23, RZ, RZ, R26 ;  /* 0x000000ffff176224 */ /* 0x000fe200078e021a */
[----:B------:R-:W-:-:S02]  /*0a50*/  IADD3 R18, PT, PT, R10, R0, R5 ;  /* 0x000000000a127210 */ /* 0x000fc40007ffe005 */
[----:B------:R-:W-:-:S03]  /*0a60*/  FSETP.GEU.AND P6, PT, R11, R13, PT ;  /* 0x0000000d0b00720b */ /* 0x000fc60003fce000 */
[----:B------:R-:W-:Y:S02]  /*0a70*/  IMAD.IADD R18, R18, 0x1, R3 ;  /* 0x0000000112127824 */ /* 0x000fe400078e0203 */
[C---:B------:R-:W-:Y:S01]  /*0a80*/  VIADD R12, R27.reuse, 0x1 ;  /* 0x000000011b0c7836 */ /* 0x040fe20000000000 */
[----:B------:R-:W-:Y:S01]  /*0a90*/  @P2 IADD3 R12, PT, PT, R27, RZ, RZ ;  /* 0x000000ff1b0c2210 */ /* 0x000fe20007ffe0ff */
[----:B------:R-:W-:Y:S01]  /*0aa0*/  VIADD R0, R25, 0x1 ;  /* 0x0000000119007836 */ /* 0x000fe20000000000 */
[----:B------:R-:W-:Y:S01]  /*0ab0*/  PRMT R11, R18, 0x9910, RZ ;  /* 0x00009910120b7816 */ /* 0x000fe200000000ff */
[----:B------:R-:W-:Y:S01]  /*0ac0*/  @P5 IMAD.MOV R0, RZ, RZ, R25 ;  /* 0x000000ffff005224 */ /* 0x000fe200078e0219 */
[----:B------:R-:W-:Y:S02]  /*0ad0*/  FSETP.GEU.AND P2, PT, R2, R13, PT ;  /* 0x0000000d0200720b */ /* 0x000fe40003f4e000 */
[----:B------:R-:W-:Y:S01]  /*0ae0*/  FSETP.GTU.AND P5, PT, R13, R2, PT ;  /* 0x000000020d00720b */ /* 0x000fe20003fac000 */
[----:B------:R-:W-:Y:S01]  /*0af0*/  VIADD R2, R22, 0x1 ;  /* 0x0000000116027836 */ /* 0x000fe20000000000 */
[----:B------:R-:W-:-:S02]  /*0b00*/  SEL R25, RZ, 0x1, P4 ;  /* 0x00000001ff197807 */ /* 0x000fc40002000000 */
[----:B------:R-:W-:Y:S01]  /*0b10*/  @P6 IADD3 R2, PT, PT, R22, RZ, RZ ;  /* 0x000000ff16026210 */ /* 0x000fe20007ffe0ff */
[----:B------:R-:W-:Y:S01]  /*0b20*/  IMAD R22, R11, 0x2aab, RZ ;  /* 0x00002aab0b167824 */ /* 0x000fe200078e02ff */
[----:B------:R-:W-:Y:S01]  /*0b30*/  FSETP.GTU.AND P6, PT, R13, R8, PT ;  /* 0x000000080d00720b */ /* 0x000fe20003fcc000 */
[----:B------:R-:W-:Y:S01]  /*0b40*/  IMAD.IADD R25, R4, 0x1, R25 ;  /* 0x0000000104197824 */ /* 0x000fe200078e0219 */
[----:B------:R-:W-:Y:S02]  /*0b50*/  FSETP.GEU.AND P4, PT, R8, R13, PT ;  /* 0x0000000d0800720b */ /* 0x000fe40003f8e000 */
[----:B------:R-:W-:Y:S01]  /*0b60*/  SHF.R.S32.HI R13, RZ, 0x10, R22 ;  /* 0x00000010ff0d7819 */ /* 0x000fe20000011416 */
[----:B------:R-:W-:Y:S02]  /*0b70*/  VIADD R18, R25, 0x1 ;  /* 0x0000000119127836 */ /* 0x000fe40000000000 */
[----:B------:R-:W-:Y:S01]  /*0b80*/  @P3 IMAD.MOV R18, RZ, RZ, R25 ;  /* 0x000000ffff123224 */ /* 0x000fe200078e0219 */
[----:B------:R-:W-:-:S04]  /*0b90*/  LOP3.LUT R8, R13, 0xffff, RZ, 0xc0, !PT ;  /* 0x0000ffff0d087812 */ /* 0x000fc800078ec0ff */
[----:B------:R-:W-:Y:S02]  /*0ba0*/  LEA.HI R13, R8, R13, RZ, 0x11 ;  /* 0x0000000d080d7211 */ /* 0x000fe400078f88ff */
[----:B------:R-:W-:Y:S01]  /*0bb0*/  IADD3 R8, PT, PT, R18, 0x1, RZ ;  /* 0x0000000112087810 */ /* 0x000fe20007ffe0ff */
[----:B------:R-:W-:Y:S01]  /*0bc0*/  @P0 IMAD.MOV R8, RZ, RZ, R18 ;  /* 0x000000ffff080224 */ /* 0x000fe200078e0212 */
[----:B------:R-:W-:Y:S02]  /*0bd0*/  SEL R27, RZ, 0x1, P5 ;  /* 0x00000001ff1b7807 */ /* 0x000fe40002800000 */
[----:B------:R-:W-:Y:S01]  /*0be0*/  ISETP.GE.AND P0, PT, R11, 0x6, PT ;  /* 0x000000060b00780c */ /* 0x000fe20003f06270 */
[C---:B------:R-:W-:Y:S02]  /*0bf0*/  VIADD R4, R23.reuse, 0x1 ;  /* 0x0000000117047836 */ /* 0x040fe40000000000 */
[----:B------:R-:W-:Y:S01]  /*0c00*/  IMAD.IADD R27, R6, 0x1, R27 ;  /* 0x00000001061b7824 */ /* 0x000fe200078e021b */
[----:B------:R-:W-:-:S02]  /*0c10*/  @P2 IADD3 R4, PT, PT, R23, RZ, RZ ;  /* 0x000000ff17042210 */ /* 0x000fc40007ffe0ff */
[----:B------:R-:W-:Y:S01]  /*0c20*/  PRMT R14, R14, 0x9910, RZ ;  /* 0x000099100e0e7816 */ /* 0x000fe200000000ff */
[----:B------:R-:W-:Y:S02]  /*0c30*/  VIADD R23, R27, 0x1 ;  /* 0x000000011b177836 */ /* 0x000fe40000000000 */
[----:B------:R-:W-:Y:S01]  /*0c40*/  @P6 IMAD.MOV R23, RZ, RZ, R27 ;  /* 0x000000ffff176224 */ /* 0x000fe200078e021b */
[----:B------:R-:W-:Y:S01]  /*0c50*/  PRMT R22, R3, 0x9910, RZ ;  /* 0x0000991003167816 */ /* 0x000fe200000000ff */
[----:B------:R-:W-:Y:S01]  /*0c60*/  VIADD R6, R12, 0x1 ;  /* 0x000000010c067836 */ /* 0x000fe20000000000 */
[----:B------:R-:W-:Y:S01]  /*0c70*/  PRMT R3, R10, 0x9910, RZ ;  /* 0x000099100a037816 */ /* 0x000fe200000000ff */
[----:B------:R-:W-:Y:S01]  /*0c80*/  @P4 IMAD.MOV R6, RZ, RZ, R12 ;  /* 0x000000ffff064224 */ /* 0x000fe200078e020c */
[----:B------:R-:W-:Y:S01]  /*0c90*/  PRMT R10, R9, 0x9910, RZ ;  /* 0x00009910090a7816 */ /* 0x000fe200000000ff */
[----:B------:R-:W-:Y:S01]  /*0ca0*/  VIADD R12, R23, 0x1 ;  /* 0x00000001170c7836 */ /* 0x000fe20000000000 */
[----:B------:R-:W-:Y:S01]  /*0cb0*/  PRMT R5, R5, 0x9910, RZ ;  /* 0x0000991005057816 */ /* 0x000fe200000000ff */
[----:B------:R-:W-:Y:S01]  /*0cc0*/  @P1 IMAD.MOV R12, RZ, RZ, R23 ;  /* 0x000000ffff0c1224 */ /* 0x000fe200078e0217 */
[----:B------:R-:W-:Y:S01]  /*0cd0*/  PRMT R7, R7, 0x9910, RZ ;  /* 0x0000991007077816 */ /* 0x000fe200000000ff */
[----:B------:R-:W-:Y:S01]  /*0ce0*/  IMAD.MOV.U32 R9, RZ, RZ, R14 ;  /* 0x000000ffff097224 */ /* 0x000fe200078e000e */
[----:B------:R-:W-:Y:S06]  /*0cf0*/  @!P0 BRA `(.L_x_45) ;  /* 0x0000000000708947 */ /* 0x000fec0003800000 */
[----:B------:R-:W-:-:S04]  /*0d00*/  LOP3.LUT R13, R13, 0xffff, RZ, 0xc0, !PT ;  /* 0x0000ffff0d0d7812 */ /* 0x000fc800078ec0ff */
[C---:B------:R-:W-:Y:S02]  /*0d10*/  IADD3 R11, PT, PT, -R13.reuse, 0x6, RZ ;  /* 0x000000060d0b7810 */ /* 0x040fe40007ffe1ff */
[----:B------:R-:W-:Y:S02]  /*0d20*/  IADD3 R14, PT, PT, R13, -0x6, RZ ;  /* 0xfffffffa0d0e7810 */ /* 0x000fe40007ffe0ff */
[-C--:B------:R-:W-:Y:S02]  /*0d30*/  ISETP.GE.AND P0, PT, R0, R11.reuse, PT ;  /* 0x0000000b0000720c */ /* 0x080fe40003f06270 */
[-C--:B------:R-:W-:Y:S02]  /*0d40*/  ISETP.GE.AND P1, PT, R2, R11.reuse, PT ;  /* 0x0000000b0200720c */ /* 0x080fe40003f26270 */
[-C--:B------:R-:W-:Y:S02]  /*0d50*/  ISETP.GE.AND P2, PT, R4, R11.reuse, PT ;  /* 0x0000000b0400720c */ /* 0x080fe40003f46270 */
[----:B------:R-:W-:-:S02]  /*0d60*/  ISETP.GE.AND P3, PT, R6, R11, PT ;  /* 0x0000000b0600720c */ /* 0x000fc40003f66270 */
[-C--:B------:R-:W-:Y:S02]  /*0d70*/  ISETP.GE.AND P4, PT, R8, R11.reuse, PT ;  /* 0x0000000b0800720c */ /* 0x080fe40003f86270 */
[----:B------:R-:W-:Y:S02]  /*0d80*/  ISETP.GE.AND P5, PT, R12, R11, PT ;  /* 0x0000000b0c00720c */ /* 0x000fe40003fa6270 */
[-C--:B------:R-:W-:Y:S01]  /*0d90*/  SEL R11, R13, R14.reuse, !P0 ;  /* 0x0000000e0d0b7207 */ /* 0x080fe20004000000 */
[----:B------:R-:W-:Y:S01]  /*0da0*/  @P0 VIADD R9, R9, 0xfffffffa ;  /* 0xfffffffa09090836 */ /* 0x000fe20000000000 */
[CC--:B------:R-:W-:Y:S01]  /*0db0*/  SEL R23, R13.reuse, R14.reuse, !P1 ;  /* 0x0000000e0d177207 */ /* 0x0c0fe20004800000 */
[----:B------:R-:W-:Y:S01]  /*0dc0*/  @P1 VIADD R10, R10, 0xfffffffa ;  /* 0xfffffffa0a0a1836 */ /* 0x000fe20000000000 */
[CC--:B------:R-:W-:Y:S01]  /*0dd0*/  SEL R25, R13.reuse, R14.reuse, !P2 ;  /* 0x0000000e0d197207 */ /* 0x0c0fe20005000000 */
[----:B------:R-:W-:Y:S01]  /*0de0*/  IMAD.IADD R0, R0, 0x1, R11 ;  /* 0x0000000100007824 */ /* 0x000fe200078e020b */
[CC--:B------:R-:W-:Y:S01]  /*0df0*/  SEL R27, R13.reuse, R14.reuse, !P3 ;  /* 0x0000000e0d1b7207 */ /* 0x0c0fe20005800000 */
[----:B------:R-:W-:Y:S01]  /*0e00*/  IMAD.IADD R2, R2, 0x1, R23 ;  /* 0x0000000102027824 */ /* 0x000fe200078e0217 */
[CC--:B------:R-:W-:Y:S01]  /*0e10*/  SEL R29, R13.reuse, R14.reuse, !P4 ;  /* 0x0000000e0d1d7207 */ /* 0x0c0fe20006000000 */
[----:B------:R-:W-:Y:S01]  /*0e20*/  IMAD.IADD R4, R4, 0x1, R25 ;  /* 0x0000000104047824 */ /* 0x000fe200078e0219 */
[----:B------:R-:W-:Y:S01]  /*0e30*/  SEL R13, R13, R14, !P5 ;  /* 0x0000000e0d0d7207 */ /* 0x000fe20006800000 */
[----:B------:R-:W-:Y:S01]  /*0e40*/  IMAD.IADD R6, R6, 0x1, R27 ;  /* 0x0000000106067824 */ /* 0x000fe200078e021b */
[----:B------:R-:W-:Y:S01]  /*0e50*/  IADD3 R8, PT, PT, R8, R29, RZ ;  /* 0x0000001d08087210 */ /* 0x000fe20007ffe0ff */
[----:B------:R-:W-:Y:S01]  /*0e60*/  @P2 VIADD R7, R7, 0xfffffffa ;  /* 0xfffffffa07072836 */ /* 0x000fe20000000000 */
[----:B------:R-:W-:Y:S01]  /*0e70*/  @P3 IADD3 R5, PT, PT, R5, -0x6, RZ ;  /* 0xfffffffa05053810 */ /* 0x000fe20007ffe0ff */
[----:B------:R-:W-:-:S02]  /*0e80*/  IMAD.IADD R12, R12, 0x1, R13 ;  /* 0x000000010c0c7824 */ /* 0x000fc400078e020d */
[----:B------:R-:W-:Y:S02]  /*0e90*/  @P4 VIADD R3, R3, 0xfffffffa ;  /* 0xfffffffa03034836 */ /* 0x000fe40000000000 */
[----:B------:R-:W-:Y:S01]  /*0ea0*/  @P5 VIADD R22, R22, 0xfffffffa ;  /* 0xfffffffa16165836 */ /* 0x000fe20000000000 */
[----:B------:R-:W-:Y:S06]  /*0eb0*/  BRA `(.L_x_46) ;  /* 0x0000000000907947 */ /* 0x000fec0003800000 */
.L_x_45:
[----:B------:R-:W-:-:S13]  /*0ec0*/  ISETP.GT.AND P0, PT, R11, -0x6, PT ;  /* 0xfffffffa0b00780c */ /* 0x000fda0003f04270 */
[----:B------:R-:W-:Y:S05]  /*0ed0*/  @P0 BRA `(.L_x_46) ;  /* 0x0000000000880947 */ /* 0x000fea0003800000 */
[C---:B------:R-:W-:Y:S01]  /*0ee0*/  PRMT R11, R13.reuse, 0x9910, RZ ;  /* 0x000099100d0b7816 */ /* 0x040fe200000000ff */
[----:B------:R-:W-:-:S04]  /*0ef0*/  VIADD R26, R13, 0x6 ;  /* 0x000000060d1a7836 */ /* 0x000fc80000000000 */
[----:B------:R-:W-:-:S05]  /*0f00*/  IMAD.MOV R11, RZ, RZ, -R11 ;  /* 0x000000ffff0b7224 */ /* 0x000fca00078e0a0b */
[-C--:B------:R-:W-:Y:S02]  /*0f10*/  ISETP.GE.AND P1, PT, R2, R11.reuse, PT ;  /* 0x0000000b0200720c */ /* 0x080fe40003f26270 */
[-C--:B------:R-:W-:Y:S02]  /*0f20*/  ISETP.GE.AND P0, PT, R0, R11.reuse, PT ;  /* 0x0000000b0000720c */ /* 0x080fe40003f06270 */
[----:B------:R-:W-:Y:S02]  /*0f30*/  ISETP.GE.AND P3, PT, R6, R11, PT ;  /* 0x0000000b0600720c */ /* 0x000fe40003f66270 */
[----:B------:R-:W-:Y:S02]  /*0f40*/  SEL R25, R26, R13, !P1 ;  /* 0x0000000d1a197207 */ /* 0x000fe40004800000 */
[-C--:B------:R-:W-:Y:S02]  /*0f50*/  ISETP.GE.AND P2, PT, R4, R11.reuse, PT ;  /* 0x0000000b0400720c */ /* 0x080fe40003f46270 */
[----:B------:R-:W-:-:S02]  /*0f60*/  ISETP.GE.AND P4, PT, R8, R11, PT ;  /* 0x0000000b0800720c */ /* 0x000fc40003f86270 */
[----:B------:R-:W-:Y:S01]  /*0f70*/  ISETP.GE.AND P5, PT, R12, R11, PT ;  /* 0x0000000b0c00720c */ /* 0x000fe20003fa6270 */
[----:B------:R-:W-:Y:S01]  /*0f80*/  @!P1 VIADD R10, R10, 0x6 ;  /* 0x000000060a0a9836 */ /* 0x000fe20000000000 */
[CC--:B------:R-:W-:Y:S01]  /*0f90*/  SEL R23, R26.reuse, R13.reuse, !P0 ;  /* 0x0000000d1a177207 */ /* 0x0c0fe20004000000 */
[----:B------:R-:W-:Y:S01]  /*0fa0*/  @!P0 VIADD R9, R9, 0x6 ;  /* 0x0000000609098836 */ /* 0x000fe20000000000 */
[CC--:B------:R-:W-:Y:S02]  /*0fb0*/  SEL R14, R26.reuse, R13.reuse, !P3 ;  /* 0x0000000d1a0e7207 */ /* 0x0c0fe40005800000 */
[----:B------:R-:W-:Y:S02]  /*0fc0*/  PRMT R25, R25, 0x9910, RZ ;  /* 0x0000991019197816 */ /* 0x000fe400000000ff */
[CC--:B------:R-:W-:Y:S01]  /*0fd0*/  SEL R11, R26.reuse, R13.reuse, !P2 ;  /* 0x0000000d1a0b7207 */ /* 0x0c0fe20005000000 */
[----:B------:R-:W-:Y:S01]  /*0fe0*/  @!P2 VIADD R7, R7, 0x6 ;  /* 0x000000060707a836 */ /* 0x000fe20000000000 */
[-C--:B------:R-:W-:Y:S01]  /*0ff0*/  SEL R18, R26, R13.reuse, !P4 ;  /* 0x0000000d1a127207 */ /* 0x080fe20006000000 */
[----:B------:R-:W-:Y:S01]  /*1000*/  IMAD.IADD R2, R2, 0x1, R25 ;  /* 0x0000000102027824 */ /* 0x000fe200078e0219 */
[----:B------:R-:W-:Y:S01]  /*1010*/  SEL R13, R26, R13, !P5 ;  /* 0x0000000d1a0d7207 */ /* 0x000fe20006800000 */
[----:B------:R-:W-:Y:S01]  /*1020*/  @!P4 VIADD R3, R3, 0x6 ;  /* 0x000000060303c836 */ /* 0x000fe20000000000 */
[----:B------:R-:W-:Y:S01]  /*1030*/  PRMT R23, R23, 0x9910, RZ ;  /* 0x0000991017177816 */ /* 0x000fe200000000ff */
[----:B------:R-:W-:Y:S01]  /*1040*/  @!P5 VIADD R22, R22, 0x6 ;  /* 0x000000061616d836 */ /* 0x000fe20000000000 */
[----:B------:R-:W-:-:S02]  /*1050*/  PRMT R14, R14, 0x9910, RZ ;  /* 0x000099100e0e7816 */ /* 0x000fc400000000ff */
[----:B------:R-:W-:Y:S02]  /*1060*/  IADD3 R0, PT, PT, R0, R23, RZ ;  /* 0x0000001700007210 */ /* 0x000fe40007ffe0ff */
[----:B------:R-:W-:Y:S02]  /*1070*/  PRMT R11, R11, 0x9910, RZ ;  /* 0x000099100b0b7816 */ /* 0x000fe400000000ff */
[----:B------:R-:W-:Y:S01]  /*1080*/  PRMT R25, R13, 0x9910, RZ ;  /* 0x000099100d197816 */ /* 0x000fe200000000ff */
[----:B------:R-:W-:Y:S01]  /*1090*/  IMAD.MOV.U32 R13, RZ, RZ, R14 ;  /* 0x000000ffff0d7224 */ /* 0x000fe200078e000e */
[----:B------:R-:W-:Y:S01]  /*10a0*/  PRMT R23, R18, 0x9910, RZ ;  /* 0x0000991012177816 */ /* 0x000fe200000000ff */
[----:B------:R-:W-:Y:S01]  /*10b0*/  IMAD.IADD R4, R4, 0x1, R11 ;  /* 0x0000000104047824 */ /* 0x000fe200078e020b */
[----:B------:R-:W-:Y:S01]  /*10c0*/  @!P3 IADD3 R5, PT, PT, R5, 0x6, RZ ;  /* 0x000000060505b810 */ /* 0x000fe20007ffe0ff */
[----:B------:R-:W-:Y:S01]  /*10d0*/  IMAD.IADD R6, R6, 0x1, R13 ;  /* 0x0000000106067824 */ /* 0x000fe200078e020d */
[----:B------:R-:W-:Y:S01]  /*10e0*/  IADD3 R8, PT, PT, R8, R23, RZ ;  /* 0x0000001708087210 */ /* 0x000fe20007ffe0ff */
[----:B------:R-:W-:-:S07]  /*10f0*/  IMAD.IADD R12, R12, 0x1, R25 ;  /* 0x000000010c0c7824 */ /* 0x000fce00078e0219 */
.L_x_46:
[----:B------:R-:W-:Y:S05]  /*1100*/  BSYNC.RECONVERGENT B0 ;  /* 0x0000000000007941 */ /* 0x000fea0003800200 */
.L_x_44:
[--C-:B------:R-:W-:Y:S01]  /*1110*/  IMAD R25, R0, -0x4, R1.reuse ;  /* 0xfffffffc00197824 */ /* 0x100fe200078e0201 */
[----:B------:R-:W-:Y:S04]  /*1120*/  STL.64 [R1], RZ ;  /* 0x000000ff01007387 */ /* 0x000fe80000100a00 */
[----:B------:R-:W-:Y:S04]  /*1130*/  STL.64 [R1+0x8], RZ ;  /* 0x000008ff01007387 */ /* 0x000fe80000100a00 */
[----:B------:R-:W-:Y:S04]  /*1140*/  STL.64 [R1+0x10], RZ ;  /* 0x000010ff01007387 */ /* 0x000fe80000100a00 */
[----:B------:R-:W-:Y:S01]  /*1150*/  STL [R1+0x18], RZ ;  /* 0x000018ff01007387 */ /* 0x000fe20000100800 */
[----:B------:R-:W-:Y:S01]  /*1160*/  I2FP.F32.S32 R11, R9 ;  /* 0x00000009000b7245 */ /* 0x000fe20000201400 */
[----:B------:R-:W-:-:S02]  /*1170*/  IMAD R13, R2, -0x4, R1 ;  /* 0xfffffffc020d7824 */ /* 0x000fc400078e0201 */
[----:B------:R-:W-:Y:S01]  /*1180*/  IMAD R28, R6, -0x4, R1 ;  /* 0xfffffffc061c7824 */ /* 0x000fe200078e0201 */
[----:B------:R-:W2:Y:S01]  /*1190*/  LDL R14, [R25+0x14] ;  /* 0x00001400190e7983 */ /* 0x000ea20000100800 */
[----:B------:R-:W-:Y:S01]  /*11a0*/  I2FP.F32.S32 R22, R22 ;  /* 0x0000001600167245 */ /* 0x000fe20000201400 */
[----:B------:R-:W0:Y:S02]  /*11b0*/  LDCU UR4, c[0x0][0x3a8] ;  /* 0x00007500ff0477ac */ /* 0x000e240008000800 */
[----:B------:R-:W3:Y:S01]  /*11c0*/  LDL R18, [R25+0x18] ;  /* 0x0000180019127983 */ /* 0x000ee20000100800 */
[----:B------:R-:W-:-:S04]  /*11d0*/  FADD R11, R24, -R11 ;  /* 0x8000000b180b7221 */ /* 0x000fc80000000000 */
[C---:B--2---:R-:W-:Y:S01]  /*11e0*/  FFMA R14, R11.reuse, 0.16666667163372039795, R14 ;  /* 0x3e2aaaab0b0e7823 */ /* 0x044fe2000000000e */
[----:B---3--:R-:W-:-:S04]  /*11f0*/  FFMA R18, R11, -0.16666667163372039795, R18 ;  /* 0xbe2aaaab0b127823 */ /* 0x008fc80000000012 */
[----:B------:R1:W-:Y:S04]  /*1200*/  STL [R25+0x14], R14 ;  /* 0x0000140e19007387 */ /* 0x0003e80000100800 */
[----:B------:R2:W-:Y:S04]  /*1210*/  STL [R25+0x18], R18 ;  /* 0x0000181219007387 */ /* 0x0005e80000100800 */
[----:B------:R-:W3:Y:S04]  /*1220*/  LDL R11, [R13+0x14] ;  /* 0x000014000d0b7983 */ /* 0x000ee80000100800 */
[----:B------:R-:W4:Y:S01]  /*1230*/  LDL R23, [R13+0x18] ;  /* 0x000018000d177983 */ /* 0x000f220000100800 */
[----:B------:R-:W-:-:S05]  /*1240*/  I2FP.F32.S32 R24, R10 ;  /* 0x0000000a00187245 */ /* 0x000fca0000201400 */
[----:B------:R-:W-:-:S04]  /*1250*/  FADD R24, R15, -R24 ;  /* 0x800000180f187221 */ /* 0x000fc80000000000 */
[C---:B---3--:R-:W-:Y:S01]  /*1260*/  FFMA R26, R24.reuse, 0.16666667163372039795, R11 ;  /* 0x3e2aaaab181a7823 */ /* 0x048fe2000000000b */
[----:B----4-:R-:W-:Y:S01]  /*1270*/  FFMA R24, R24, -0.16666667163372039795, R23 ;  /* 0xbe2aaaab18187823 */ /* 0x010fe20000000017 */
[----:B------:R-:W-:-:S03]  /*1280*/  IMAD R23, R4, -0x4, R1 ;  /* 0xfffffffc04177824 */ /* 0x000fc600078e0201 */
[----:B------:R-:W-:Y:S04]  /*1290*/  STL [R13+0x14], R26 ;  /* 0x0000141a0d007387 */ /* 0x000fe80000100800 */
[----:B------:R3:W-:Y:S04]  /*12a0*/  STL [R13+0x18], R24 ;  /* 0x000018180d007387 */ /* 0x0007e80000100800 */
[----:B-1----:R-:W4:Y:S04]  /*12b0*/  LDL R14, [R23+0x14] ;  /* 0x00001400170e7983 */ /* 0x002f280000100800 */
[----:B--2---:R-:W2:Y:S01]  /*12c0*/  LDL R18, [R23+0x18] ;  /* 0x0000180017127983 */ /* 0x004ea20000100800 */
[----:B------:R-:W-:-:S05]  /*12d0*/  I2FP.F32.S32 R11, R7 ;  /* 0x00000007000b7245 */ /* 0x000fca0000201400 */
[----:B------:R-:W-:-:S04]  /*12e0*/  FADD R11, R20, -R11 ;  /* 0x8000000b140b7221 */ /* 0x000fc80000000000 */
[C---:B----4-:R-:W-:Y:S01]  /*12f0*/  FFMA R14, R11.reuse, 0.16666667163372039795, R14 ;  /* 0x3e2aaaab0b0e7823 */ /* 0x050fe2000000000e */
[----:B--2---:R-:W-:-:S04]  /*1300*/  FFMA R18, R11, -0.16666667163372039795, R18 ;  /* 0xbe2aaaab0b127823 */ /* 0x004fc80000000012 */
[----:B------:R1:W-:Y:S04]  /*1310*/  STL [R23+0x14], R14 ;  /* 0x0000140e17007387 */ /* 0x0003e80000100800 */
[----:B------:R2:W-:Y:S04]  /*1320*/  STL [R23+0x18], R18 ;  /* 0x0000181217007387 */ /* 0x0005e80000100800 */
[----:B------:R-:W4:Y:S04]  /*1330*/  LDL R11, [R28+0x14] ;  /* 0x000014001c0b7983 */ /* 0x000f280000100800 */
[----:B---3--:R-:W3:Y:S01]  /*1340*/  LDL R13, [R28+0x18] ;  /* 0x000018001c0d7983 */ /* 0x008ee20000100800 */
[----:B------:R-:W-:-:S05]  /*1350*/  I2FP.F32.S32 R20, R5 ;  /* 0x0000000500147245 */ /* 0x000fca0000201400 */
[----:B------:R-:W-:-:S04]  /*1360*/  FADD R20, R19, -R20 ;  /* 0x8000001413147221 */ /* 0x000fc80000000000 */
[C---:B----4-:R-:W-:Y:S01]  /*1370*/  FFMA R11, R20.reuse, 0.16666667163372039795, R11 ;  /* 0x3e2aaaab140b7823 */ /* 0x050fe2000000000b */
[----:B---3--:R-:W-:Y:S01]  /*1380*/  FFMA R13, R20, -0.16666667163372039795, R13 ;  /* 0xbe2aaaab140d7823 */ /* 0x008fe2000000000d */
[----:B------:R-:W-:-:S03]  /*1390*/  IMAD R20, R8, -0x4, R1 ;  /* 0xfffffffc08147824 */ /* 0x000fc600078e0201 */
[----:B------:R3:W-:Y:S04]  /*13a0*/  STL [R28+0x14], R11 ;  /* 0x0000140b1c007387 */ /* 0x0007e80000100800 */
[----:B------:R4:W-:Y:S04]  /*13b0*/  STL [R28+0x18], R13 ;  /* 0x0000180d1c007387 */ /* 0x0009e80000100800 */
[----:B------:R-:W5:Y:S04]  /*13c0*/  LDL R15, [R20+0x14] ;  /* 0x00001400140f7983 */ /* 0x000f680000100800 */
[----:B------:R-:W3:Y:S01]  /*13d0*/  LDL R19, [R20+0x18] ;  /* 0x0000180014137983 */ /* 0x000ee20000100800 */
[----:B-1----:R-:W-:Y:S01]  /*13e0*/  I2FP.F32.S32 R14, R3 ;  /* 0x00000003000e7245 */ /* 0x002fe20000201400 */
[----:B--2---:R-:W-:-:S04]  /*13f0*/  IMAD R18, R12, -0x4, R1 ;  /* 0xfffffffc0c127824 */ /* 0x004fc800078e0201 */
[----:B------:R-:W-:-:S04]  /*1400*/  FADD R14, R17, -R14 ;  /* 0x8000000e110e7221 */ /* 0x000fc80000000000 */
[C---:B-----5:R-:W-:Y:S01]  /*1410*/  FFMA R15, R14.reuse, 0.16666667163372039795, R15 ;  /* 0x3e2aaaab0e0f7823 */ /* 0x060fe2000000000f */
[----:B---3--:R-:W-:-:S04]  /*1420*/  FFMA R19, R14, -0.16666667163372039795, R19 ;  /* 0xbe2aaaab0e137823 */ /* 0x008fc80000000013 */
[----:B------:R1:W-:Y:S04]  /*1430*/  STL [R20+0x14], R15 ;  /* 0x0000140f14007387 */ /* 0x0003e80000100800 */
[----:B------:R2:W-:Y:S04]  /*1440*/  STL [R20+0x18], R19 ;  /* 0x0000181314007387 */ /* 0x0005e80000100800 */
[----:B------:R-:W3:Y:S04]  /*1450*/  LDL R11, [R18+0x14] ;  /* 0x00001400120b7983 */ /* 0x000ee80000100800 */
[----:B----4-:R-:W4:Y:S01]  /*1460*/  LDL R13, [R18+0x18] ;  /* 0x00001800120d7983 */ /* 0x010f220000100800 */
[----:B------:R-:W-:Y:S01]  /*1470*/  FADD R22, R21, -R22 ;  /* 0x8000001615167221 */ /* 0x000fe20000000000 */
[----:B0-----:R-:W-:Y:S01]  /*1480*/  USHF.L.U32 UR4, UR4, 0x1, URZ ;  /* 0x0000000104047899 */ /* 0x001fe200080006ff */
[----:B-1----:R-:W-:Y:S01]  /*1490*/  VIADD R15, R10, 0xfffffffa ;  /* 0xfffffffa0a0f7836 */ /* 0x002fe20000000000 */
[----:B------:R-:W-:-:S02]  /*14a0*/  ISETP.GT.AND P0, PT, R0, 0x5, PT ;  /* 0x000000050000780c */ /* 0x000fc40003f04270 */
[----:B------:R-:W-:Y:S01]  /*14b0*/  ISETP.GT.AND P1, PT, R2, 0x5, PT ;  /* 0x000000050200780c */ /* 0x000fe20003f24270 */
[----:B------:R-:W-:Y:S01]  /*14c0*/  VIADD R24, R5, 0xfffffffa ;  /* 0xfffffffa05187836 */ /* 0x000fe20000000000 */
[----:B------:R-:W-:Y:S02]  /*14d0*/  ISETP.GT.AND P2, PT, R4, 0x5, PT ;  /* 0x000000050400780c */ /* 0x000fe40003f44270 */
[----:B------:R-:W-:Y:S02]  /*14e0*/  ISETP.GT.AND P3, PT, R6, 0x5, PT ;  /* 0x000000050600780c */ /* 0x000fe40003f64270 */
[----:B--2---:R-:W-:Y:S02]  /*14f0*/  IADD3 R20, PT, PT, R7, -0x6, RZ ;  /* 0xfffffffa07147810 */ /* 0x004fe40007ffe0ff */
[----:B------:R-:W-:Y:S02]  /*1500*/  ISETP.GT.AND P4, PT, R8, 0x5, PT ;  /* 0x000000050800780c */ /* 0x000fe40003f84270 */
[----:B------:R-:W-:-:S02]  /*1510*/  SEL R21, R20, R7, P2 ;  /* 0x0000000714157207 */ /* 0x000fc40001000000 */
[----:B------:R-:W-:Y:S02]  /*1520*/  SEL R23, R24, R5, P3 ;  /* 0x0000000518177207 */ /* 0x000fe40001800000 */
[----:B------:R-:W-:Y:S01]  /*1530*/  IADD3 R27, PT, PT, RZ, -UR4, RZ ;  /* 0x80000004ff1b7c10 */ /* 0x000fe2000fffe0ff */
[C---:B---3--:R-:W-:Y:S01]  /*1540*/  FFMA R12, R22.reuse, 0.16666667163372039795, R11 ;  /* 0x3e2aaaab160c7823 */ /* 0x048fe2000000000b */
[----:B----4-:R-:W-:-:S04]  /*1550*/  FFMA R17, R22, -0.16666667163372039795, R13 ;  /* 0xbe2aaaab16117823 */ /* 0x010fc8000000000d */
[----:B------:R0:W-:Y:S04]  /*1560*/  STL [R18+0x14], R12 ;  /* 0x0000140c12007387 */ /* 0x0001e80000100800 */
[----:B------:R1:W-:Y:S04]  /*1570*/  STL [R18+0x18], R17 ;  /* 0x0000181112007387 */ /* 0x0003e80000100800 */
[----:B------:R-:W2:Y:S04]  /*1580*/  LDL R14, [R1+0x18] ;  /* 0x00001800010e7983 */ /* 0x000ea80000100800 */
[----:B------:R-:W3:Y:S01]  /*1590*/  LDL R22, [R1] ;  /* 0x0000000001167983 */ /* 0x000ee20000100800 */
[----:B------:R-:W4:Y:S01]  /*15a0*/  I2F.U32.RP R11, UR4 ;  /* 0x00000004000b7d06 */ /* 0x000f220008209000 */
[----:B0-----:R-:W-:Y:S01]  /*15b0*/  VIADD R12, R9, 0xfffffffa ;  /* 0xfffffffa090c7836 */ /* 0x001fe20000000000 */
[----:B-1----:R-:W-:Y:S01]  /*15c0*/  PRMT R17, R21, 0x9910, RZ ;  /* 0x0000991015117816 */ /* 0x002fe200000000ff */
[----:B------:R-:W-:Y:S01]  /*15d0*/  VIADD R18, R3, 0xfffffffa ;  /* 0xfffffffa03127836 */ /* 0x000fe20000000000 */
[----:B------:R-:W-:Y:S02]  /*15e0*/  BSSY.RECONVERGENT B1, `(.L_x_47) ;  /* 0x000005c000017945 */ /* 0x000fe40003800200 */
[----:B------:R-:W-:-:S02]  /*15f0*/  SEL R29, R12, R9, P0 ;  /* 0x000000090c1d7207 */ /* 0x000fc40000000000 */
[----:B------:R-:W-:Y:S02]  /*1600*/  SEL R25, R18, R3, P4 ;  /* 0x0000000312197207 */ /* 0x000fe40002000000 */
[----:B------:R-:W-:Y:S02]  /*1610*/  PRMT R12, R29, 0x9910, RZ ;  /* 0x000099101d0c7816 */ /* 0x000fe400000000ff */
[----:B------:R-:W-:Y:S02]  /*1620*/  PRMT R18, R23, 0x9910, RZ ;  /* 0x0000991017127816 */ /* 0x000fe400000000ff */
[----:B------:R-:W-:Y:S01]  /*1630*/  PRMT R19, R25, 0x9910, RZ ;  /* 0x0000991019137816 */ /* 0x000fe200000000ff */
[----:B----4-:R0:W1:Y:S02]  /*1640*/  MUFU.RCP R13, R11 ;  /* 0x0000000b000d7308 */ /* 0x0100640000001000 */
[----:B0-----:R-:W-:Y:S02]  /*1650*/  SEL R11, R15, R10, P1 ;  /* 0x0000000a0f0b7207 */ /* 0x001fe40000800000 */
[----:B------:R-:W-:-:S02]  /*1660*/  ISETP.NE.U32.AND P1, PT, RZ, UR4, PT ;  /* 0x00000004ff007c0c */ /* 0x000fc4000bf25070 */
[----:B------:R-:W-:Y:S01]  /*1670*/  PRMT R15, R11, 0x9910, RZ ;  /* 0x000099100b0f7816 */ /* 0x000fe200000000ff */
[----:B-1----:R-:W-:-:S04]  /*1680*/  VIADD R13, R13, 0xffffffe ;  /* 0x0ffffffe0d0d7836 */ /* 0x002fc80000000000 */
[----:B------:R-:W-:Y:S02]  /*1690*/  IMAD R12, R12, 0x269ec3, R15 ;  /* 0x00269ec30c0c7824 */ /* 0x000fe400078e020f */
[----:B------:R-:W-:Y:S01]  /*16a0*/  IMAD.MOV.U32 R15, RZ, RZ, R18 ;  /* 0x000000ffff0f7224 */ /* 0x000fe200078e0012 */
[----:B------:R-:W0:Y:S01]  /*16b0*/  F2I.FTZ.U32.TRUNC.NTZ R13, R13 ;  /* 0x0000000d000d7305 */ /* 0x000e22000021f000 */
[----:B------:R-:W-:Y:S02]  /*16c0*/  IMAD R12, R12, 0x269ec3, R17 ;  /* 0x00269ec30c0c7824 */ /* 0x000fe400078e0211 */
[----:B------:R-:W-:Y:S02]  /*16d0*/  IMAD.MOV.U32 R17, RZ, RZ, R19 ;  /* 0x000000ffff117224 */ /* 0x000fe400078e0013 */
[----:B------:R-:W-:-:S04]  /*16e0*/  IMAD R12, R12, 0x269ec3, R15 ;  /* 0x00269ec30c0c7824 */ /* 0x000fc800078e020f */
[----:B------:R-:W-:Y:S02]  /*16f0*/  IMAD R17, R12, 0x269ec3, R17 ;  /* 0x00269ec30c117824 */ /* 0x000fe400078e0211 */
[----:B------:R-:W-:Y:S02]  /*1700*/  IMAD.MOV.U32 R12, RZ, RZ, RZ ;  /* 0x000000ffff0c7224 */ /* 0x000fe400078e00ff */
[----:B------:R-:W-:Y:S02]  /*1710*/  IMAD R17, R17, 0x269ec3, RZ ;  /* 0x00269ec311117824 */ /* 0x000fe400078e02ff */
[----:B0-----:R-:W-:Y:S02]  /*1720*/  IMAD R15, R27, R13, RZ ;  /* 0x0000000d1b0f7224 */ /* 0x001fe400078e02ff */
[----:B------:R-:W-:Y:S02]  /*1730*/  IMAD R27, R16, 0x6, RZ ;  /* 0x00000006101b7824 */ /* 0x000fe400078e02ff */
[----:B------:R-:W-:-:S06]  /*1740*/  IMAD.HI.U32 R12, R13, R15, R12 ;  /* 0x0000000f0d0c7227 */ /* 0x000fcc00078e000c */
[----:B------:R-:W-:-:S05]  /*1750*/  IMAD.HI.U32 R12, R12, R17, RZ ;  /* 0x000000110c0c7227 */ /* 0x000fca00078e00ff */
[----:B------:R-:W-:-:S05]  /*1760*/  IADD3 R12, PT, PT, -R12, RZ, RZ ;  /* 0x000000ff0c0c7210 */ /* 0x000fca0007ffe1ff */
[----:B------:R-:W-:-:S05]  /*1770*/  IMAD R20, R12, UR4, R17 ;  /* 0x000000040c147c24 */ /* 0x000fca000f8e0211 */
[----:B------:R-:W-:-:S13]  /*1780*/  ISETP.GE.U32.AND P0, PT, R20, UR4, PT ;  /* 0x0000000414007c0c */ /* 0x000fda000bf06070 */
[----:B------:R-:W-:-:S05]  /*1790*/  @P0 VIADD R20, R20, -UR4 ;  /* 0x8000000414140c36 */ /* 0x000fca0008000000 */
[----:B------:R-:W-:-:S13]  /*17a0*/  ISETP.GE.U32.AND P0, PT, R20, UR4, PT ;  /* 0x0000000414007c0c */ /* 0x000fda000bf06070 */
[----:B------:R-:W-:Y:S01]  /*17b0*/  @P0 VIADD R20, R20, -UR4 ;  /* 0x8000000414140c36 */ /* 0x000fe20008000000 */
[----:B------:R-:W-:Y:S01]  /*17c0*/  @!P1 LOP3.LUT R20, RZ, UR4, RZ, 0x33, !PT ;  /* 0x00000004ff149c12 */ /* 0x000fe2000f8e33ff */
[----:B--2---:R-:W-:-:S04]  /*17d0*/  FADD R13, R14, 1 ;  /* 0x3f8000000e0d7421 */ /* 0x004fc80000000000 */
[----:B---3--:R-:W-:-:S07]  /*17e0*/  FADD R22, R13, R22 ;  /* 0x000000160d167221 */ /* 0x008fce0000000000 */
.L_x_52:
[----:B------:R-:W0:Y:S01]  /*17f0*/  LDC.64 R12, c[0x0][0x3c0] ;  /* 0x0000f000ff0c7b82 */ /* 0x000e220000000a00 */
[----:B------:R-:W-:Y:S01]  /*1800*/  MOV R15, 0xfffffffe ;  /* 0xfffffffe000f7802 */ /* 0x000fe20000000f00 */
[----:B------:R-:W-:Y:S01]  /*1810*/  IMAD.MOV.U32 R14, RZ, RZ, -0x1 ;  /* 0xffffffffff0e7424 */ /* 0x000fe200078e00ff */
[----:B------:R-:W-:Y:S05]  /*1820*/  YIELD ;  /* 0x0000000000007946 */ /* 0x000fea0003800000 */
[----:B0-----:R-:W-:-:S05]  /*1830*/  IMAD.WIDE R12, R20, 0x4, R12 ;  /* 0x00000004140c7825 */ /* 0x001fca00078e020c */
[----:B------:R-:W2:Y:S01]  /*1840*/  ATOMG.E.CAS.STRONG.GPU PT, R15, [R12], R14, R15 ;  /* 0x0000000e0c0f73a9 */ /* 0x000ea200001ee10f */
[----:B------:R-:W-:Y:S01]  /*1850*/  BSSY.RELIABLE B0, `(.L_x_48) ;  /* 0x0000023000007945 */ /* 0x000fe20003800100 */
[----:B--2---:R-:W-:-:S13]  /*1860*/  ISETP.NE.AND P0, PT, R15, -0x2, PT ;  /* 0xfffffffe0f00780c */ /* 0x004fda0003f05270 */
[----:B------:R-:W-:Y:S05]  /*1870*/  @!P0 BRA `(.L_x_49) ;  /* 0x0000000000808947 */ /* 0x000fea0003800000 */
[----:B------:R-:W-:-:S13]  /*1880*/  ISETP.NE.AND P0, PT, R15, -0x1, PT ;  /* 0xffffffff0f00780c */ /* 0x000fda0003f05270 */
[----:B------:R-:W-:Y:S05]  /*1890*/  @!P0 BREAK.RELIABLE B0 ;  /* 0x0000000000008942 */ /* 0x000fea0003800100 */
[----:B------:R-:W-:Y:S05]  /*18a0*/  @!P0 BRA `(.L_x_50) ;  /* 0x0000000000888947 */ /* 0x000fea0003800000 */
[----:B------:R-:W0:Y:S01]  /*18b0*/  LDC.64 R12, c[0x0][0x3b8] ;  /* 0x0000ee00ff0c7b82 */ /* 0x000e220000000a00 */
[----:B------:R-:W-:-:S04]  /*18c0*/  IMAD R15, R15, 0x5, RZ ;  /* 0x000000050f0f7824 */ /* 0x000fc800078e02ff */
[----:B0-----:R-:W-:-:S05]  /*18d0*/  IMAD.WIDE R12, R15, 0x2, R12 ;  /* 0x000000020f0c7825 */ /* 0x001fca00078e020c */
        /* <DEDUP_REMOVED lines=26> */
.L_x_49:
[----:B------:R-:W-:Y:S05]  /*1a80*/  BSYNC.RELIABLE B0 ;  /* 0x0000000000007941 */ /* 0x000fea0003800100 */
.L_x_48:
[----:B------:R-:W-:-:S05]  /*1a90*/  VIADD R20, R20, 0x1 ;  /* 0x0000000114147836 */ /* 0x000fca0000000000 */
[----:B------:R-:W-:-:S04]  /*1aa0*/  ISETP.NE.AND P0, PT, R20, UR4, PT ;  /* 0x0000000414007c0c */ /* 0x000fc8000bf05270 */
[----:B------:R-:W-:Y:S01]  /*1ab0*/  SEL R20, R20, RZ, P0 ;  /* 0x000000ff14147207 */ /* 0x000fe20000000000 */
[----:B------:R-:W-:Y:S08]  /*1ac0*/  BRA `(.L_x_52) ;  /* 0xfffffffc00487947 */ /* 0x000ff0000383ffff */
.L_x_50:
[----:B------:R-:W0:Y:S01]  /*1ad0*/  LDC.64 R18, c[0x0][0x3b8] ;  /* 0x0000ee00ff127b82 */ /* 0x000e220000000a00 */
[----:B------:R-:W-:-:S04]  /*1ae0*/  IMAD R15, R16, 0x1e, RZ ;  /* 0x0000001e100f7824 */ /* 0x000fc800078e02ff */
[C---:B------:R-:W-:Y:S02]  /*1af0*/  VIADD R14, R15.reuse, 0x2 ;  /* 0x000000020f0e7836 */ /* 0x040fe40000000000 */
[C---:B------:R-:W-:Y:S02]  /*1b00*/  VIADD R24, R15.reuse, 0x4 ;  /* 0x000000040f187836 */ /* 0x040fe40000000000 */
[----:B0-----:R-:W-:-:S04]  /*1b10*/  IMAD.WIDE.U32 R16, R15, 0x2, R18 ;  /* 0x000000020f107825 */ /* 0x001fc800078e0012 */
[--C-:B------:R-:W-:Y:S01]  /*1b20*/  IMAD.WIDE.U32 R14, R14, 0x2, R18.reuse ;  /* 0x000000020e0e7825 */ /* 0x100fe200078e0012 */
[----:B------:R0:W-:Y:S03]  /*1b30*/  STG.E.U16 desc[UR6][R16.64], R29 ;  /* 0x0000001d10007986 */ /* 0x0001e6000c101506 */
[----:B------:R-:W-:Y:S01]  /*1b40*/  IMAD.WIDE.U32 R18, R24, 0x2, R18 ;  /* 0x0000000218127825 */ /* 0x000fe200078e0012 */
[----:B------:R0:W-:Y:S04]  /*1b50*/  STG.E.U16 desc[UR6][R16.64+0x2], R11 ;  /* 0x0000020b10007986 */ /* 0x0001e8000c101506 */
[----:B------:R0:W-:Y:S04]  /*1b60*/  STG.E.U16 desc[UR6][R14.64], R21 ;  /* 0x000000150e007986 */ /* 0x0001e8000c101506 */
[----:B------:R0:W-:Y:S04]  /*1b70*/  STG.E.U16 desc[UR6][R14.64+0x2], R23 ;  /* 0x000002170e007986 */ /* 0x0001e8000c101506 */
[----:B------:R0:W-:Y:S04]  /*1b80*/  STG.E.U16 desc[UR6][R18.64], R25 ;  /* 0x0000001912007986 */ /* 0x0001e8000c101506 */
[----:B------:R0:W5:Y:S02]  /*1b90*/  ATOMG.E.EXCH.STRONG.GPU PT, RZ, desc[UR6][R12.64], R27 ;  /* 0x8000001b0cff79a8 */ /* 0x000164000c1ef106 */
.L_x_51:
[----:B------:R-:W-:Y:S05]  /*1ba0*/  BSYNC.RECONVERGENT B1 ;  /* 0x0000000000017941 */ /* 0x000fea0003800200 */
.L_x_47:
[----:B0-----:R-:W0:Y:S01]  /*1bb0*/  I2F.U32.RP R12, UR4 ;  /* 0x00000004000c7d06 */ /* 0x001e220008209000 */
[----:B------:R-:W-:Y:S01]  /*1bc0*/  ISETP.GT.AND P0, PT, R0, 0x4, PT ;  /* 0x000000040000780c */ /* 0x000fe20003f04270 */
[----:B------:R-:W-:Y:S01]  /*1bd0*/  VIADD R21, R10, 0xfffb ;  /* 0x0000fffb0a157836 */ /* 0x000fe20000000000 */
[----:B------:R-:W-:Y:S01]  /*1be0*/  ISETP.GT.AND P1, PT, R2, 0x4, PT ;  /* 0x000000040200780c */ /* 0x000fe20003f24270 */
[----:B------:R-:W-:Y:S01]  /*1bf0*/  VIADD R23, R7, 0xfffb ;  /* 0x0000fffb07177836 */ /* 0x000fe20000000000 */
[----:B------:R-:W-:Y:S01]  /*1c00*/  ISETP.GT.AND P2, PT, R4, 0x4, PT ;  /* 0x000000040400780c */ /* 0x000fe20003f44270 */
[----:B------:R-:W-:Y:S01]  /*1c10*/  VIADD R24, R5, 0xfffb ;  /* 0x0000fffb05187836 */ /* 0x000fe20000000000 */
[----:B------:R-:W-:Y:S01]  /*1c20*/  ISETP.GT.AND P3, PT, R6, 0x4, PT ;  /* 0x000000040600780c */ /* 0x000fe20003f64270 */
[----:B------:R-:W-:Y:S01]  /*1c30*/  IMAD R19, RZ, RZ, -UR4 ;  /* 0x80000004ff137e24 */ /* 0x000fe2000f8e02ff */
[----:B------:R-:W-:Y:S01]  /*1c40*/  ISETP.GT.AND P4, PT, R8, 0x4, PT ;  /* 0x000000040800780c */ /* 0x000fe20003f84270 */
[----:B------:R-:W-:Y:S01]  /*1c50*/  BSSY.RECONVERGENT B2, `(.L_x_53) ;  /* 0x000006c000027945 */ /* 0x000fe20003800200 */
[----:B------:R-:W-:-:S02]  /*1c60*/  IADD3 R11, PT, PT, R9, 0xfffb, RZ ;  /* 0x0000fffb090b7810 */ /* 0x000fc40007ffe0ff */
[----:B------:R-:W-:Y:S01]  /*1c70*/  IADD3 R25, PT, PT, R3, 0xfffb, RZ ;  /* 0x0000fffb03197810 */ /* 0x000fe20007ffe0ff */
[----:B------:R-:W-:Y:S01]  /*1c80*/  @!P0 VIADD R11, R9, 0x1 ;  /* 0x00000001090b8836 */ /* 0x000fe20000000000 */
[----:B0-----:R-:W0:Y:S01]  /*1c90*/  MUFU.RCP R12, R12 ;  /* 0x0000000c000c7308 */ /* 0x001e220000001000 */
[----:B------:R-:W-:Y:S01]  /*1ca0*/  @!P1 VIADD R21, R10, 0x1 ;  /* 0x000000010a159836 */ /* 0x000fe20000000000 */
[----:B------:R-:W-:Y:S01]  /*1cb0*/  ISETP.NE.U32.AND P1, PT, RZ, UR4, PT ;  /* 0x00000004ff007c0c */ /* 0x000fe2000bf25070 */
[----:B------:R-:W-:Y:S02]  /*1cc0*/  @!P2 VIADD R23, R7, 0x1 ;  /* 0x000000010717a836 */ /* 0x000fe40000000000 */
[----:B------:R-:W-:Y:S02]  /*1cd0*/  @!P3 IADD3 R24, PT, PT, R5, 0x1, RZ ;  /* 0x000000010518b810 */ /* 0x000fe40007ffe0ff */
[----:B------:R-:W-:Y:S01]  /*1ce0*/  PRMT R15, R21, 0x9910, RZ ;  /* 0x00009910150f7816 */ /* 0x000fe200000000ff */
[----:B------:R-:W-:Y:S01]  /*1cf0*/  @!P4 VIADD R25, R3, 0x1 ;  /* 0x000000010319c836 */ /* 0x000fe20000000000 */
[----:B------:R-:W-:-:S02]  /*1d00*/  PRMT R17, R23, 0x9910, RZ ;  /* 0x0000991017117816 */ /* 0x000fc400000000ff */
[----:B------:R-:W-:Y:S02]  /*1d10*/  PRMT R14, R24, 0x9910, RZ ;  /* 0x00009910180e7816 */ /* 0x000fe400000000ff */
[----:B------:R-:W-:Y:S01]  /*1d20*/  PRMT R16, R25, 0x9910, RZ ;  /* 0x0000991019107816 */ /* 0x000fe200000000ff */
[----:B0-----:R-:W-:Y:S01]  /*1d30*/  VIADD R13, R12, 0xffffffe ;  /* 0x0ffffffe0c0d7836 */ /* 0x001fe20000000000 */
[----:B------:R-:W-:-:S05]  /*1d40*/  PRMT R12, R11, 0x9910, RZ ;  /* 0x000099100b0c7816 */ /* 0x000fca00000000ff */
[----:B------:R-:W0:Y:S01]  /*1d50*/  F2I.FTZ.U32.TRUNC.NTZ R13, R13 ;  /* 0x0000000d000d7305 */ /* 0x000e22000021f000 */
[----:B------:R-:W-:Y:S01]  /*1d60*/  IMAD R12, R12, 0x269ec3, R15 ;  /* 0x00269ec30c0c7824 */ /* 0x000fe200078e020f */
[----:B------:R-:W-:-:S03]  /*1d70*/  MOV R15, R14 ;  /* 0x0000000e000f7202 */ /* 0x000fc60000000f00 */
[----:B------:R-:W-:Y:S02]  /*1d80*/  IMAD R12, R12, 0x269ec3, R17 ;  /* 0x00269ec30c0c7824 */ /* 0x000fe400078e0211 */
[----:B------:R-:W-:Y:S02]  /*1d90*/  IMAD.MOV.U32 R17, RZ, RZ, R16 ;  /* 0x000000ffff117224 */ /* 0x000fe400078e0010 */
[----:B------:R-:W-:-:S04]  /*1da0*/  IMAD R12, R12, 0x269ec3, R15 ;  /* 0x00269ec30c0c7824 */ /* 0x000fc800078e020f */
[----:B------:R-:W-:Y:S02]  /*1db0*/  IMAD R17, R12, 0x269ec3, R17 ;  /* 0x00269ec30c117824 */ /* 0x000fe400078e0211 */
[----:B------:R-:W-:Y:S02]  /*1dc0*/  IMAD.MOV.U32 R12, RZ, RZ, RZ ;  /* 0x000000ffff0c7224 */ /* 0x000fe400078e00ff */
[----:B0-----:R-:W-:Y:S02]  /*1dd0*/  IMAD R15, R19, R13, RZ ;  /* 0x0000000d130f7224 */ /* 0x001fe400078e02ff */
[----:B------:R-:W-:Y:S02]  /*1de0*/  IMAD R17, R17, 0x269ec3, RZ ;  /* 0x00269ec311117824 */ /* 0x000fe400078e02ff */
[----:B------:R-:W-:Y:S02]  /*1df0*/  IMAD.HI.U32 R14, R13, R15, R12 ;  /* 0x0000000f0d0e7227 */ /* 0x000fe400078e000c */
[----:B------:R-:W0:Y:S04]  /*1e00*/  LDC.64 R12, c[0x0][0x3a0] ;  /* 0x0000e800ff0c7b82 */ /* 0x000e280000000a00 */
[----:B------:R-:W-:-:S04]  /*1e10*/  IMAD.HI.U32 R14, R14, R17, RZ ;  /* 0x000000110e0e7227 */ /* 0x000fc800078e00ff */
[----:B------:R-:W-:-:S04]  /*1e20*/  IMAD.MOV R14, RZ, RZ, -R14 ;  /* 0x000000ffff0e7224 */ /* 0x000fc800078e0a0e */
[----:B------:R-:W-:-:S05]  /*1e30*/  IMAD R29, R14, UR4, R17 ;  /* 0x000000040e1d7c24 */ /* 0x000fca000f8e0211 */
[----:B------:R-:W-:Y:S01]  /*1e40*/  ISETP.GE.U32.AND P0, PT, R29, UR4, PT ;  /* 0x000000041d007c0c */ /* 0x000fe2000bf06070 */
[----:B0-----:R-:W-:-:S05]  /*1e50*/  IMAD.WIDE R12, R27, 0x8, R12 ;  /* 0x000000081b0c7825 */ /* 0x001fca00078e020c */
[----:B------:R0:W-:Y:S07]  /*1e60*/  STG.E desc[UR6][R12.64], R20 ;  /* 0x000000140c007986 */ /* 0x0001ee000c101906 */
[----:B------:R-:W-:Y:S01]  /*1e70*/  @P0 IADD3 R29, PT, PT, R29, -UR4, RZ ;  /* 0x800000041d1d0c10 */ /* 0x000fe2000fffe0ff */
[----:B------:R0:W-:Y:S03]  /*1e80*/  STG.E desc[UR6][R12.64+0x4], R22 ;  /* 0x000004160c007986 */ /* 0x0001e6000c101906 */
[----:B------:R-:W-:-:S13]  /*1e90*/  ISETP.GE.U32.AND P0, PT, R29, UR4, PT ;  /* 0x000000041d007c0c */ /* 0x000fda000bf06070 */
[----:B------:R-:W-:Y:S01]  /*1ea0*/  @P0 VIADD R29, R29, -UR4 ;  /* 0x800000041d1d0c36 */ /* 0x000fe20008000000 */
[----:B0-----:R-:W-:-:S07]  /*1eb0*/  @!P1 LOP3.LUT R29, RZ, UR4, RZ, 0x33, !PT ;  /* 0x00000004ff1d9c12 */ /* 0x001fce000f8e33ff */
.L_x_58:
[----:B------:R-:W0:Y:S01]  /*1ec0*/  LDC.64 R16, c[0x0][0x3c0] ;  /* 0x0000f000ff107b82 */ /* 0x000e220000000a00 */
[----:B------:R-:W-:Y:S01]  /*1ed0*/  IMAD.MOV.U32 R14, RZ, RZ, -0x1 ;  /* 0xffffffffff0e7424 */ /* 0x000fe200078e00ff */
[----:B------:R-:W-:Y:S05]  /*1ee0*/  YIELD ;  /* 0x0000000000007946 */ /* 0x000fea0003800000 */
[----:B------:R-:W-:Y:S02]  /*1ef0*/  IMAD.MOV.U32 R15, RZ, RZ, -0x2 ;  /* 0xfffffffeff0f7424 */ /* 0x000fe400078e00ff */
        /* <DEDUP_REMOVED lines=20> */
[----:B--2---:R-:W-:-:S03]  /*2040*/  PRMT R18, R16, 0x9910, RZ ;  /* 0x0000991010127816 */ /* 0x004fc600000000ff */
[----:B------:R-:W-:Y:S02]  /*2050*/  IMAD.MOV.U32 R16, RZ, RZ, R17 ;  /* 0x000000ffff107224 */ /* 0x000fe400078e0011 */
[----:B------:R-:W-:-:S05]  /*2060*/  IMAD.MOV.U32 R17, RZ, RZ, R18 ;  /* 0x000000ffff117224 */ /* 0x000fca00078e0012 */
        /* <DEDUP_REMOVED lines=22> */
.L_x_55:
[----:B------:R-:W-:Y:S05]  /*21d0*/  BSYNC.RELIABLE B1 ;  /* 0x0000000000017941 */ /* 0x000fea0003800100 */
.L_x_54:
[----:B------:R-:W-:-:S04]  /*21e0*/  IADD3 R29, PT, PT, R29, 0x1, RZ ;  /* 0x000000011d1d7810 */ /* 0x000fc80007ffe0ff */
[----:B------:R-:W-:-:S04]  /*21f0*/  ISETP.NE.AND P0, PT, R29, UR4, PT ;  /* 0x000000041d007c0c */ /* 0x000fc8000bf05270 */
[----:B------:R-:W-:Y:S01]  /*2200*/  SEL R29, R29, RZ, P0 ;  /* 0x000000ff1d1d7207 */ /* 0x000fe20000000000 */
[----:B------:R-:W-:Y:S08]  /*2210*/  BRA `(.L_x_58) ;  /* 0xfffffffc00287947 */ /* 0x000ff0000383ffff */
.L_x_56:
[----:B------:R-:W0:Y:S01]  /*2220*/  LDC.64 R14, c[0x0][0x3b8] ;  /* 0x0000ee00ff0e7b82 */ /* 0x000e220000000a00 */
[----:B------:R-:W-:-:S04]  /*2230*/  IMAD R20, R27, 0x5, RZ ;  /* 0x000000051b147824 */ /* 0x000fc800078e02ff */
[C---:B------:R-:W-:Y:S02]  /*2240*/  VIADD R19, R20.reuse, 0x5 ;  /* 0x0000000514137836 */ /* 0x040fe40000000000 */
[C---:B------:R-:W-:Y:S02]  /*2250*/  VIADD R22, R20.reuse, 0x6 ;  /* 0x0000000614167836 */ /* 0x040fe40000000000 */
[----:B------:R-:W-:Y:S02]  /*2260*/  VIADD R20, R20, 0x8 ;  /* 0x0000000814147836 */ /* 0x000fe40000000000 */
[----:B0-----:R-:W-:-:S05]  /*2270*/  IMAD.WIDE.U32 R18, R19, 0x2, R14 ;  /* 0x0000000213127825 */ /* 0x001fca00078e000e */
[----:B------:R0:W-:Y:S02]  /*2280*/  STG.E.U16 desc[UR6][R18.64], R11 ;  /* 0x0000000b12007986 */ /* 0x0001e4000c101506 */
[----:B0-----:R-:W-:-:S04]  /*2290*/  IMAD.WIDE.U32 R18, R22, 0x2, R14 ;  /* 0x0000000216127825 */ /* 0x001fc800078e000e */
[----:B------:R-:W-:Y:S01]  /*22a0*/  IMAD.WIDE.U32 R14, R20, 0x2, R14 ;  /* 0x00000002140e7825 */ /* 0x000fe200078e000e */
[----:B------:R-:W-:Y:S01]  /*22b0*/  IADD3 R20, PT, PT, R27, 0x1, RZ ;  /* 0x000000011b147810 */ /* 0x000fe20007ffe0ff */
[----:B------:R0:W-:Y:S04]  /*22c0*/  STG.E.U16 desc[UR6][R18.64], R21 ;  /* 0x0000001512007986 */ /* 0x0001e8000c101506 */
[----:B------:R0:W-:Y:S04]  /*22d0*/  STG.E.U16 desc[UR6][R18.64+0x2], R23 ;  /* 0x0000021712007986 */ /* 0x0001e8000c101506 */
[----:B------:R0:W-:Y:S04]  /*22e0*/  STG.E.U16 desc[UR6][R14.64], R24 ;  /* 0x000000180e007986 */ /* 0x0001e8000c101506 */
[----:B------:R0:W-:Y:S04]  /*22f0*/  STG.E.U16 desc[UR6][R14.64+0x2], R25 ;  /* 0x000002190e007986 */ /* 0x0001e8000c101506 */
[----:B------:R0:W5:Y:S02]  /*2300*/  ATOMG.E.EXCH.STRONG.GPU PT, RZ, desc[UR6][R16.64], R20 ;  /* 0x8000001410ff79a8 */ /* 0x000164000c1ef106 */
.L_x_57:
[----:B------:R-:W-:Y:S05]  /*2310*/  BSYNC.RECONVERGENT B2 ;  /* 0x0000000000027941 */ /* 0x000fea0003800200 */
.L_x_53:
[----:B0-----:R-:W2:Y:S01]  /*2320*/  LDL R17, [R1+0x4] ;  /* 0x0000040001117983 */ /* 0x001ea20000100800 */
[----:B------:R-:W0:Y:S01]  /*2330*/  I2F.U32.RP R14, UR4 ;  /* 0x00000004000e7d06 */ /* 0x000e220008209000 */
[----:B------:R-:W-:Y:S01]  /*2340*/  ISETP.GT.AND P0, PT, R0, 0x3, PT ;  /* 0x000000030000780c */ /* 0x000fe20003f04270 */
[----:B------:R-:W-:Y:S01]  /*2350*/  VIADD R21, R9, 0xfffc ;  /* 0x0000fffc09157836 */ /* 0x000fe20000000000 */
[----:B------:R-:W-:Y:S01]  /*2360*/  ISETP.GT.AND P1, PT, R2, 0x3, PT ;  /* 0x000000030200780c */ /* 0x000fe20003f24270 */
[----:B------:R-:W-:Y:S01]  /*2370*/  VIADD R11, R10, 0xfffc ;  /* 0x0000fffc0a0b7836 */ /* 0x000fe20000000000 */
[----:B------:R-:W-:Y:S01]  /*2380*/  ISETP.GT.AND P2, PT, R4, 0x3, PT ;  /* 0x000000030400780c */ /* 0x000fe20003f44270 */
[----:B------:R-:W-:Y:S01]  /*2390*/  VIADD R23, R7, 0xfffc ;  /* 0x0000fffc07177836 */ /* 0x000fe20000000000 */
[----:B------:R-:W-:Y:S01]  /*23a0*/  ISETP.GT.AND P3, PT, R6, 0x3, PT ;  /* 0x000000030600780c */ /* 0x000fe20003f64270 */
[----:B------:R-:W-:Y:S01]  /*23b0*/  VIADD R22, R5, 0xfffc ;  /* 0x0000fffc05167836 */ /* 0x000fe20000000000 */
[----:B------:R-:W-:Y:S01]  /*23c0*/  IADD3 R18, PT, PT, RZ, -UR4, RZ ;  /* 0x80000004ff127c10 */ /* 0x000fe2000fffe0ff */
[----:B------:R-:W-:Y:S01]  /*23d0*/  VIADD R20, R3, 0xfffc ;  /* 0x0000fffc03147836 */ /* 0x000fe20000000000 */
[----:B------:R1:W-:Y:S01]  /*23e0*/  STG.E desc[UR6][R12.64+0x8], R29 ;  /* 0x0000081d0c007986 */ /* 0x0003e2000c101906 */
[----:B------:R-:W-:Y:S02]  /*23f0*/  BSSY.RECONVERGENT B3, `(.L_x_59) ;  /* 0x0000067000037945 */ /* 0x000fe40003800200 */
[----:B------:R-:W-:Y:S01]  /*2400*/  @!P0 VIADD R21, R9, 0x2 ;  /* 0x0000000209158836 */ /* 0x000fe20000000000 */
[----:B0-----:R-:W0:Y:S01]  /*2410*/  MUFU.RCP R14, R14 ;  /* 0x0000000e000e7308 */ /* 0x001e220000001000 */
[----:B------:R-:W-:-:S02]  /*2420*/  @!P1 IADD3 R11, PT, PT, R10, 0x2, RZ ;  /* 0x000000020a0b9810 */ /* 0x000fc40007ffe0ff */
[----:B------:R-:W-:Y:S01]  /*2430*/  ISETP.GT.AND P0, PT, R8, 0x3, PT ;  /* 0x000000030800780c */ /* 0x000fe20003f04270 */
[----:B------:R-:W-:Y:S01]  /*2440*/  @!P2 VIADD R23, R7, 0x2 ;  /* 0x000000020717a836 */ /* 0x000fe20000000000 */
[----:B------:R-:W-:Y:S02]  /*2450*/  PRMT R15, R21, 0x9910, RZ ;  /* 0x00009910150f7816 */ /* 0x000fe400000000ff */
[----:B------:R-:W-:Y:S02]  /*2460*/  PRMT R16, R11, 0x9910, RZ ;  /* 0x000099100b107816 */ /* 0x000fe400000000ff */
[----:B------:R-:W-:Y:S02]  /*2470*/  @!P3 IADD3 R22, PT, PT, R5, 0x2, RZ ;  /* 0x000000020516b810 */ /* 0x000fe40007ffe0ff */
[----:B------:R-:W-:Y:S01]  /*2480*/  PRMT R19, R23, 0x9910, RZ ;  /* 0x0000991017137816 */ /* 0x000fe200000000ff */
[----:B------:R-:W-:Y:S01]  /*2490*/  IMAD R16, R15, 0x269ec3, R16 ;  /* 0x00269ec30f107824 */ /* 0x000fe200078e0210 */
[----:B------:R-:W-:-:S02]  /*24a0*/  PRMT R25, R22, 0x9910, RZ ;  /* 0x0000991016197816 */ /* 0x000fc400000000ff */
[----:B------:R-:W-:Y:S01]  /*24b0*/  ISETP.NE.U32.AND P1, PT, RZ, UR4, PT ;  /* 0x00000004ff007c0c */ /* 0x000fe2000bf25070 */
[----:B------:R-:W-:Y:S02]  /*24c0*/  IMAD R16, R16, 0x269ec3, R19 ;  /* 0x00269ec310107824 */ /* 0x000fe400078e0213 */
[----:B0-----:R-:W-:Y:S02]  /*24d0*/  VIADD R14, R14, 0xffffffe ;  /* 0x0ffffffe0e0e7836 */ /* 0x001fe40000000000 */
[----:B------:R-:W-:Y:S02]  /*24e0*/  @!P0 VIADD R20, R3, 0x2 ;  /* 0x0000000203148836 */ /* 0x000fe40000000000 */
[----:B------:R0:W3:Y:S01]  /*24f0*/  F2I.FTZ.U32.TRUNC.NTZ R15, R14 ;  /* 0x0000000e000f7305 */ /* 0x0000e2000021f000 */
[----:B------:R-:W-:Y:S02]  /*2500*/  IMAD R16, R16, 0x269ec3, R25 ;  /* 0x00269ec310107824 */ /* 0x000fe400078e0219 */
[----:B------:R-:W-:Y:S01]  /*2510*/  IMAD.MOV.U32 R25, RZ, RZ, R18 ;  /* 0x000000ffff197224 */ /* 0x000fe200078e0012 */
[----:B------:R-:W-:Y:S01]  /*2520*/  PRMT R19, R20, 0x9910, RZ ;  /* 0x0000991014137816 */ /* 0x000fe200000000ff */
[----:B0-----:R-:W-:-:S04]  /*2530*/  IMAD.MOV.U32 R14, RZ, RZ, RZ ;  /* 0x000000ffff0e7224 */ /* 0x001fc800078e00ff */
[----:B------:R-:W-:Y:S02]  /*2540*/  IMAD R16, R16, 0x269ec3, R19 ;  /* 0x00269ec310107824 */ /* 0x000fe400078e0213 */
[----:B---3--:R-:W-:Y:S02]  /*2550*/  IMAD R25, R25, R15, RZ ;  /* 0x0000000f19197224 */ /* 0x008fe400078e02ff */
[----:B------:R-:W-:Y:S02]  /*2560*/  IMAD R16, R16, 0x269ec3, RZ ;  /* 0x00269ec310107824 */ /* 0x000fe400078e02ff */
[----:B------:R-:W-:-:S06]  /*2570*/  IMAD.HI.U32 R25, R15, R25, R14 ;  /* 0x000000190f197227 */ /* 0x000fcc00078e000e */
[----:B------:R-:W-:-:S04]  /*2580*/  IMAD.HI.U32 R14, R25, R16, RZ ;  /* 0x00000010190e7227 */ /* 0x000fc800078e00ff */
[----:B------:R-:W-:-:S04]  /*2590*/  IMAD.MOV R25, RZ, RZ, -R14 ;  /* 0x000000ffff197224 */ /* 0x000fc800078e0a0e */
[----:B------:R-:W-:-:S05]  /*25a0*/  IMAD R25, R25, UR4, R16 ;  /* 0x0000000419197c24 */ /* 0x000fca000f8e0210 */
[----:B------:R-:W-:-:S13]  /*25b0*/  ISETP.GE.U32.AND P0, PT, R25, UR4, PT ;  /* 0x0000000419007c0c */ /* 0x000fda000bf06070 */
[----:B------:R-:W-:-:S04]  /*25c0*/  @P0 IADD3 R25, PT, PT, R25, -UR4, RZ ;  /* 0x8000000419190c10 */ /* 0x000fc8000fffe0ff */
[----:B------:R-:W-:-:S13]  /*25d0*/  ISETP.GE.U32.AND P0, PT, R25, UR4, PT ;  /* 0x0000000419007c0c */ /* 0x000fda000bf06070 */
[----:B------:R-:W-:Y:S01]  /*25e0*/  @P0 VIADD R25, R25, -UR4 ;  /* 0x8000000419190c36 */ /* 0x000fe20008000000 */
[----:B------:R-:W-:Y:S01]  /*25f0*/  @!P1 LOP3.LUT R25, RZ, UR4, RZ, 0x33, !PT ;  /* 0x00000004ff199c12 */ /* 0x000fe2000f8e33ff */
[----:B--2---:R1:W-:Y:S06]  /*2600*/  STG.E desc[UR6][R12.64+0xc], R17 ;  /* 0x00000c110c007986 */ /* 0x0043ec000c101906 */
.L_x_64:
[----:B------:R-:W0:Y:S01]  /*2610*/  LDC.64 R14, c[0x0][0x3c0] ;  /* 0x0000f000ff0e7b82 */ /* 0x000e220000000a00 */
[----:B-1----:R-:W-:Y:S01]  /*2620*/  IMAD.MOV.U32 R17, RZ, RZ, -0x2 ;  /* 0xfffffffeff117424 */ /* 0x002fe200078e00ff */
        /* <DEDUP_REMOVED lines=47> */
.L_x_61:
[----:B------:R-:W-:Y:S05]  /*2920*/  BSYNC.RELIABLE B2 ;  /* 0x0000000000027941 */ /* 0x000fea0003800100 */
.L_x_60:
[----:B------:R-:W-:-:S04]  /*2930*/  IADD3 R25, PT, PT, R25, 0x1, RZ ;  /* 0x0000000119197810 */ /* 0x000fc80007ffe0ff */
[----:B------:R-:W-:-:S04]  /*2940*/  ISETP.NE.AND P0, PT, R25, UR4, PT ;  /* 0x0000000419007c0c */ /* 0x000fc8000bf05270 */
[----:B------:R-:W-:Y:S01]  /*2950*/  SEL R25, R25, RZ, P0 ;  /* 0x000000ff19197207 */ /* 0x000fe20000000000 */
[----:B------:R-:W-:Y:S08]  /*2960*/  BRA `(.L_x_64) ;  /* 0xfffffffc00287947 */ /* 0x000ff0000383ffff */
.L_x_62:
[----:B------:R-:W0:Y:S01]  /*2970*/  LDC.64 R16, c[0x0][0x3b8] ;  /* 0x0000ee00ff107b82 */ /* 0x000e220000000a00 */
[----:B------:R-:W-:-:S04]  /*2980*/  IMAD R24, R27, 0x5, RZ ;  /* 0x000000051b187824 */ /* 0x000fc800078e02ff */
[C---:B------:R-:W-:Y:S02]  /*2990*/  VIADD R19, R24.reuse, 0xa ;  /* 0x0000000a18137836 */ /* 0x040fe40000000000 */
[C---:B------:R-:W-:Y:S02]  /*29a0*/  VIADD R29, R24.reuse, 0xc ;  /* 0x0000000c181d7836 */ /* 0x040fe40000000000 */
[----:B------:R-:W-:Y:S02]  /*29b0*/  VIADD R24, R24, 0xe ;  /* 0x0000000e18187836 */ /* 0x000fe40000000000 */
[----:B0-----:R-:W-:-:S04]  /*29c0*/  IMAD.WIDE.U32 R18, R19, 0x2, R16 ;  /* 0x0000000213127825 */ /* 0x001fc800078e0010 */
[--C-:B------:R-:W-:Y:S01]  /*29d0*/  IMAD.WIDE.U32 R28, R29, 0x2, R16.reuse ;  /* 0x000000021d1c7825 */ /* 0x100fe200078e0010 */
[----:B------:R0:W-:Y:S03]  /*29e0*/  STG.E.U16 desc[UR6][R18.64], R21 ;  /* 0x0000001512007986 */ /* 0x0001e6000c101506 */
[----:B------:R-:W-:Y:S01]  /*29f0*/  IMAD.WIDE.U32 R16, R24, 0x2, R16 ;  /* 0x0000000218107825 */ /* 0x000fe200078e0010 */
[----:B------:R-:W-:Y:S01]  /*2a00*/  IADD3 R24, PT, PT, R27, 0x2, RZ ;  /* 0x000000021b187810 */ /* 0x000fe20007ffe0ff */
[----:B------:R0:W-:Y:S04]  /*2a10*/  STG.E.U16 desc[UR6][R18.64+0x2], R11 ;  /* 0x0000020b12007986 */ /* 0x0001e8000c101506 */
[----:B------:R0:W-:Y:S04]  /*2a20*/  STG.E.U16 desc[UR6][R28.64], R23 ;  /* 0x000000171c007986 */ /* 0x0001e8000c101506 */
[----:B------:R0:W-:Y:S04]  /*2a30*/  STG.E.U16 desc[UR6][R28.64+0x2], R22 ;  /* 0x000002161c007986 */ /* 0x0001e8000c101506 */
[----:B------:R0:W-:Y:S04]  /*2a40*/  STG.E.U16 desc[UR6][R16.64], R20 ;  /* 0x0000001410007986 */ /* 0x0001e8000c101506 */
[----:B------:R0:W5:Y:S02]  /*2a50*/  ATOMG.E.EXCH.STRONG.GPU PT, RZ, desc[UR6][R14.64], R24 ;  /* 0x800000180eff79a8 */ /* 0x000164000c1ef106 */
.L_x_63:
[----:B------:R-:W-:Y:S05]  /*2a60*/  BSYNC.RECONVERGENT B3 ;  /* 0x0000000000037941 */ /* 0x000fea0003800200 */
.L_x_59:
        /* <DEDUP_REMOVED lines=47> */
.L_x_70:
[----:B-1----:R-:W0:Y:S01]  /*2d60*/  LDC.64 R16, c[0x0][0x3c0] ;  /* 0x0000f000ff107b82 */ /* 0x002e220000000a00 */
        /* <DEDUP_REMOVED lines=48> */
.L_x_67:
[----:B------:R-:W-:Y:S05]  /*3070*/  BSYNC.RELIABLE B3 ;  /* 0x0000000000037941 */ /* 0x000fea0003800100 */
.L_x_66:
[----:B------:R-:W-:-:S04]  /*3080*/  IADD3 R29, PT, PT, R29, 0x1, RZ ;  /* 0x000000011d1d7810 */ /* 0x000fc80007ffe0ff */
[----:B------:R-:W-:-:S04]  /*3090*/  ISETP.NE.AND P0, PT, R29, UR4, PT ;  /* 0x000000041d007c0c */ /* 0x000fc8000bf05270 */
[----:B------:R-:W-:Y:S01]  /*30a0*/  SEL R29, R29, RZ, P0 ;  /* 0x000000ff1d1d7207 */ /* 0x000fe20000000000 */
[----:B------:R-:W-:Y:S08]  /*30b0*/  BRA `(.L_x_70) ;  /* 0xfffffffc00287947 */ /* 0x000ff0000383ffff */
.L_x_68:
        /* <DEDUP_REMOVED lines=15> */
.L_x_69:
[----:B------:R-:W-:Y:S05]  /*31b0*/  BSYNC.RECONVERGENT B4 ;  /* 0x0000000000047941 */ /* 0x000fea0003800200 */
.L_x_65:
        /* <DEDUP_REMOVED lines=47> */
.L_x_76:
        /* <DEDUP_REMOVED lines=49> */
.L_x_73:
[----:B------:R-:W-:Y:S05]  /*37c0*/  BSYNC.RELIABLE B4 ;  /* 0x0000000000047941 */ /* 0x000fea0003800100 */
.L_x_72:
[----:B------:R-:W-:-:S04]  /*37d0*/  IADD3 R25, PT, PT, R25, 0x1, RZ ;  /* 0x0000000119197810 */ /* 0x000fc80007ffe0ff */
[----:B------:R-:W-:-:S04]  /*37e0*/  ISETP.NE.AND P0, PT, R25, UR4, PT ;  /* 0x0000000419007c0c */ /* 0x000fc8000bf05270 */
[----:B------:R-:W-:Y:S01]  /*37f0*/  SEL R25, R25, RZ, P0 ;  /* 0x000000ff19197207 */ /* 0x000fe20000000000 */
[----:B------:R-:W-:Y:S08]  /*3800*/  BRA `(.L_x_76) ;  /* 0xfffffffc00287947 */ /* 0x000ff0000383ffff */
.L_x_74:
        /* <DEDUP_REMOVED lines=15> */
.L_x_75:
[----:B------:R-:W-:Y:S05]  /*3900*/  BSYNC.RECONVERGENT B5 ;  /* 0x0000000000057941 */ /* 0x000fea0003800200 */
.L_x_71:
[----:B0-----:R-:W2:Y:S01]  /*3910*/  LDL R15, [R1+0x10] ;  /* 0x00001000010f7983 */ /* 0x001ea20000100800 */
[----:B------:R-:W0:Y:S01]  /*3920*/  I2F.U32.RP R11, UR4 ;  /* 0x00000004000b7d06 */ /* 0x000e220008209000 */
[----:B------:R-:W-:Y:S01]  /*3930*/  ISETP.GT.AND P0, PT, R0, RZ, PT ;  /* 0x000000ff0000720c */ /* 0x000fe20003f04270 */
[----:B------:R-:W-:Y:S01]  /*3940*/  VIADD R0, R7, 0xffff ;  /* 0x0000ffff07007836 */ /* 0x000fe20000000000 */
[----:B------:R-:W-:Y:S01]  /*3950*/  ISETP.GT.AND P1, PT, R2, RZ, PT ;  /* 0x000000ff0200720c */ /* 0x000fe20003f24270 */
[----:B------:R-:W-:Y:S01]  /*3960*/  VIADD R2, R10, 0xffff ;  /* 0x0000ffff0a027836 */ /* 0x000fe20000000000 */
[----:B------:R-:W-:Y:S01]  /*3970*/  ISETP.GT.AND P2, PT, R4, RZ, PT ;  /* 0x000000ff0400720c */ /* 0x000fe20003f44270 */
[----:B------:R-:W-:Y:S01]  /*3980*/  VIADD R4, R9, 0xffff ;  /* 0x0000ffff09047836 */ /* 0x000fe20000000000 */
[----:B------:R-:W-:Y:S01]  /*3990*/  ISETP.GT.AND P3, PT, R6, RZ, PT ;  /* 0x000000ff0600720c */ /* 0x000fe20003f64270 */
[----:B------:R1:W-:Y:S01]  /*39a0*/  STG.E desc[UR6][R12.64+0x20], R25 ;  /* 0x000020190c007986 */ /* 0x0003e2000c101906 */
[----:B------:R-:W-:Y:S01]  /*39b0*/  ISETP.GT.AND P4, PT, R8, RZ, PT ;  /* 0x000000ff0800720c */ /* 0x000fe20003f84270 */
[----:B------:R-:W-:Y:S01]  /*39c0*/  BSSY.RECONVERGENT B5, `(.L_x_77) ;  /* 0x000006b000057945 */ /* 0x000fe20003800200 */
[----:B------:R-:W-:-:S02]  /*39d0*/  IADD3 R6, PT, PT, R5, 0xffff, RZ ;  /* 0x0000ffff05067810 */ /* 0x000fc40007ffe0ff */
[----:B------:R-:W-:Y:S01]  /*39e0*/  IADD3 R16, PT, PT, RZ, -UR4, RZ ;  /* 0x80000004ff107c10 */ /* 0x000fe2000fffe0ff */
[----:B------:R-:W-:Y:S01]  /*39f0*/  @!P0 VIADD R4, R9, 0x5 ;  /* 0x0000000509048836 */ /* 0x000fe20000000000 */
[----:B0-----:R-:W0:Y:S01]  /*3a00*/  MUFU.RCP R11, R11 ;  /* 0x0000000b000b7308 */ /* 0x001e220000001000 */
[----:B------:R-:W-:Y:S01]  /*3a10*/  @!P1 VIADD R2, R10, 0x5 ;  /* 0x000000050a029836 */ /* 0x000fe20000000000 */
[----:B------:R-:W-:Y:S01]  /*3a20*/  ISETP.NE.U32.AND P1, PT, RZ, UR4, PT ;  /* 0x00000004ff007c0c */ /* 0x000fe2000bf25070 */
[----:B------:R-:W-:Y:S01]  /*3a30*/  @!P2 VIADD R0, R7, 0x5 ;  /* 0x000000050700a836 */ /* 0x000fe20000000000 */
[----:B------:R-:W-:Y:S02]  /*3a40*/  PRMT R7, R4, 0x9910, RZ ;  /* 0x0000991004077816 */ /* 0x000fe400000000ff */
[----:B------:R-:W-:Y:S01]  /*3a50*/  @!P3 IADD3 R6, PT, PT, R5, 0x5, RZ ;  /* 0x000000050506b810 */ /* 0x000fe20007ffe0ff */
[C---:B------:R-:W-:Y:S01]  /*3a60*/  VIADD R5, R3.reuse, 0xffff ;  /* 0x0000ffff03057836 */ /* 0x040fe20000000000 */
[----:B------:R-:W-:Y:S01]  /*3a70*/  PRMT R8, R2, 0x9910, RZ ;  /* 0x0000991002087816 */ /* 0x000fe200000000ff */
[----:B------:R-:W-:Y:S01]  /*3a80*/  @!P4 VIADD R5, R3, 0x5 ;  /* 0x000000050305c836 */ /* 0x000fe20000000000 */
[----:B------:R-:W-:-:S02]  /*3a90*/  PRMT R10, R0, 0x9910, RZ ;  /* 0x00009910000a7816 */ /* 0x000fc400000000ff */
[----:B------:R-:W-:Y:S01]  /*3aa0*/  PRMT R3, R6, 0x9910, RZ ;  /* 0x0000991006037816 */ /* 0x000fe200000000ff */
[----:B------:R-:W-:Y:S01]  /*3ab0*/  IMAD R7, R7, 0x269ec3, R8 ;  /* 0x00269ec307077824 */ /* 0x000fe200078e0208 */
[----:B------:R-:W-:Y:S01]  /*3ac0*/  PRMT R14, R5, 0x9910, RZ ;  /* 0x00009910050e7816 */ /* 0x000fe200000000ff */
[----:B0-----:R-:W-:Y:S02]  /*3ad0*/  VIADD R11, R11, 0xffffffe ;  /* 0x0ffffffe0b0b7836 */ /* 0x001fe40000000000 */
[----:B------:R-:W-:Y:S02]  /*3ae0*/  IMAD.MOV.U32 R8, RZ, RZ, R3 ;  /* 0x000000ffff087224 */ /* 0x000fe400078e0003 */
[----:B------:R-:W0:Y:S01]  /*3af0*/  F2I.FTZ.U32.TRUNC.NTZ R9, R11 ;  /* 0x0000000b00097305 */ /* 0x000e22000021f000 */
[----:B------:R-:W-:Y:S02]  /*3b00*/  IMAD R7, R7, 0x269ec3, R10 ;  /* 0x00269ec307077824 */ /* 0x000fe400078e020a */
[----:B------:R-:W-:-:S02]  /*3b10*/  IMAD.MOV.U32 R3, RZ, RZ, R16 ;  /* 0x000000ffff037224 */ /* 0x000fc400078e0010 */
[----:B------:R-:W-:Y:S02]  /*3b20*/  IMAD R7, R7, 0x269ec3, R8 ;  /* 0x00269ec307077824 */ /* 0x000fe400078e0208 */
[----:B------:R-:W-:Y:S02]  /*3b30*/  HFMA2 R8, -RZ, RZ, 0, 0 ;  /* 0x00000000ff087431 */ /* 0x000fe400000001ff */
[----:B------:R-:W-:Y:S01]  /*3b40*/  IMAD.MOV.U32 R10, RZ, RZ, R14 ;  /* 0x000000ffff0a7224 */ /* 0x000fe200078e000e */
[----:B------:R-:W3:Y:S03]  /*3b50*/  LDC.64 R16, c[0x0][0x3c0] ;  /* 0x0000f000ff107b82 */ /* 0x000ee60000000a00 */
[----:B------:R-:W-:Y:S02]  /*3b60*/  IMAD R7, R7, 0x269ec3, R10 ;  /* 0x00269ec307077824 */ /* 0x000fe400078e020a */
[----:B0-----:R-:W-:-:S03]  /*3b70*/  IMAD R3, R3, R9, RZ ;  /* 0x0000000903037224 */ /* 0x001fc600078e02ff */
[----:B------:R-:W0:Y:S01]  /*3b80*/  LDC.64 R10, c[0x0][0x3b8] ;  /* 0x0000ee00ff0a7b82 */ /* 0x000e220000000a00 */
[----:B------:R-:W-:Y:S02]  /*3b90*/  IMAD R7, R7, 0x269ec3, RZ ;  /* 0x00269ec307077824 */ /* 0x000fe400078e02ff */
[----:B------:R-:W-:-:S06]  /*3ba0*/  IMAD.HI.U32 R8, R9, R3, R8 ;  /* 0x0000000309087227 */ /* 0x000fcc00078e0008 */
[----:B------:R-:W-:-:S04]  /*3bb0*/  IMAD.HI.U32 R3, R8, R7, RZ ;  /* 0x0000000708037227 */ /* 0x000fc800078e00ff */
[----:B------:R-:W-:-:S04]  /*3bc0*/  IMAD.MOV R8, RZ, RZ, -R3 ;  /* 0x000000ffff087224 */ /* 0x000fc800078e0a03 */
[----:B------:R-:W-:-:S05]  /*3bd0*/  IMAD R3, R8, UR4, R7 ;  /* 0x0000000408037c24 */ /* 0x000fca000f8e0207 */
[----:B------:R-:W-:-:S13]  /*3be0*/  ISETP.GE.U32.AND P0, PT, R3, UR4, PT ;  /* 0x0000000403007c0c */ /* 0x000fda000bf06070 */
[----:B------:R-:W-:-:S05]  /*3bf0*/  @P0 VIADD R3, R3, -UR4 ;  /* 0x8000000403030c36 */ /* 0x000fca0008000000 */
[----:B------:R-:W-:-:S13]  /*3c00*/  ISETP.GE.U32.AND P0, PT, R3, UR4, PT ;  /* 0x0000000403007c0c */ /* 0x000fda000bf06070 */
[----:B------:R-:W-:Y:S01]  /*3c10*/  @P0 VIADD R3, R3, -UR4 ;  /* 0x8000000403030c36 */ /* 0x000fe20008000000 */
[----:B------:R-:W-:Y:S01]  /*3c20*/  @!P1 LOP3.LUT R3, RZ, UR4, RZ, 0x33, !PT ;  /* 0x00000004ff039c12 */ /* 0x000fe2000f8e33ff */
[----:B0-23--:R1:W-:Y:S06]  /*3c30*/  STG.E desc[UR6][R12.64+0x24], R15 ;  /* 0x0000240f0c007986 */ /* 0x00d3ec000c101906 */
.L_x_82:
[----:B------:R-:W-:Y:S01]  /*3c40*/  IMAD.WIDE R8, R3, 0x4, R16 ;  /* 0x0000000403087825 */ /* 0x000fe200078e0210 */
[----:B------:R-:W-:Y:S01]  /*3c50*/  MOV R14, 0xffffffff ;  /* 0xffffffff000e7802 */ /* 0x000fe20000000f00 */
[----:B------:R-:W-:Y:S05]  /*3c60*/  YIELD ;  /* 0x0000000000007946 */ /* 0x000fea0003800000 */
[----:B-1----:R-:W-:-:S05]  /*3c70*/  IMAD.MOV.U32 R15, RZ, RZ, -0x2 ;  /* 0xfffffffeff0f7424 */ /* 0x002fca00078e00ff */
[----:B------:R-:W2:Y:S01]  /*3c80*/  ATOMG.E.CAS.STRONG.GPU PT, R7, [R8], R14, R15 ;  /* 0x0000000e080773a9 */ /* 0x000ea200001ee10f */
[----:B------:R-:W-:Y:S01]  /*3c90*/  BSSY.RELIABLE B6, `(.L_x_78) ;  /* 0x000002a000067945 */ /* 0x000fe20003800100 */
[----:B--2---:R-:W-:-:S13]  /*3ca0*/  ISETP.NE.AND P0, PT, R7, -0x2, PT ;  /* 0xfffffffe0700780c */ /* 0x004fda0003f05270 */
[----:B------:R-:W-:Y:S05]  /*3cb0*/  @!P0 BRA `(.L_x_79) ;  /* 0x00000000009c8947 */ /* 0x000fea0003800000 */
[----:B------:R-:W-:-:S13]  /*3cc0*/  ISETP.NE.AND P0, PT, R7, -0x1, PT ;  /* 0xffffffff0700780c */ /* 0x000fda0003f05270 */
[----:B------:R-:W-:Y:S05]  /*3cd0*/  @!P0 BREAK.RELIABLE B6 ;  /* 0x0000000000068942 */ /* 0x000fea0003800100 */
[----:B------:R-:W-:Y:S05]  /*3ce0*/  @!P0 BRA `(.L_x_80) ;  /* 0x0000000000a48947 */ /* 0x000fea0003800000 */
[----:B------:R-:W-:-:S04]  /*3cf0*/  IMAD R9, R7, 0x5, RZ ;  /* 0x0000000507097824 */ /* 0x000fc800078e02ff */
[----:B------:R-:W-:-:S05]  /*3d00*/  IMAD.WIDE R8, R9, 0x2, R10 ;  /* 0x0000000209087825 */ /* 0x000fca00078e020a */
        /* <DEDUP_REMOVED lines=34> */
.L_x_79:
[----:B------:R-:W-:Y:S05]  /*3f30*/  BSYNC.RELIABLE B6 ;  /* 0x0000000000067941 */ /* 0x000fea0003800100 */
.L_x_78:
[----:B------:R-:W-:-:S05]  /*3f40*/  VIADD R3, R3, 0x1 ;  /* 0x0000000103037836 */ /* 0x000fca0000000000 */
[----:B------:R-:W-:-:S04]  /*3f50*/  ISETP.NE.AND P0, PT, R3, UR4, PT ;  /* 0x0000000403007c0c */ /* 0x000fc8000bf05270 */
[----:B------:R-:W-:Y:S01]  /*3f60*/  SEL R3, R3, RZ, P0 ;  /* 0x000000ff03037207 */ /* 0x000fe20000000000 */
[----:B------:R-:W-:Y:S08]  /*3f70*/  BRA `(.L_x_82) ;  /* 0xfffffffc00307947 */ /* 0x000ff0000383ffff */
.L_x_80:
[----:B------:R-:W0:Y:S01]  /*3f80*/  LDC.64 R10, c[0x0][0x3b8] ;  /* 0x0000ee00ff0a7b82 */ /* 0x000e220000000a00 */
[C---:B------:R-:W-:Y:S02]  /*3f90*/  IMAD R7, R27.reuse, 0x5, RZ ;  /* 0x000000051b077824 */ /* 0x040fe400078e02ff */
[----:B------:R-:W-:Y:S02]  /*3fa0*/  VIADD R27, R27, 0x5 ;  /* 0x000000051b1b7836 */ /* 0x000fe40000000000 */
[C---:B------:R-:W-:Y:S01]  /*3fb0*/  VIADD R15, R7.reuse, 0x19 ;  /* 0x00000019070f7836 */ /* 0x040fe20000000000 */
[C---:B------:R-:W-:Y:S01]  /*3fc0*/  IADD3 R17, PT, PT, R7.reuse, 0x1a, RZ ;  /* 0x0000001a07117810 */ /* 0x040fe20007ffe0ff */
[----:B------:R-:W-:Y:S02]  /*3fd0*/  VIADD R7, R7, 0x1c ;  /* 0x0000001c07077836 */ /* 0x000fe40000000000 */
        /* <DEDUP_REMOVED lines=9> */
.L_x_81:
[----:B------:R-:W-:Y:S05]  /*4070*/  BSYNC.RECONVERGENT B5 ;  /* 0x0000000000057941 */ /* 0x000fea0003800200 */
.L_x_77:
[----:B0-----:R-:W2:Y:S04]  /*4080*/  LDL R5, [R1+0x14] ;  /* 0x0000140001057983 */ /* 0x001ea80000100800 */
[----:B------:R-:W-:Y:S04]  /*4090*/  STG.E desc[UR6][R12.64+0x28], R3 ;  /* 0x000028030c007986 */ /* 0x000fe8000c101906 */
[----:B--2---:R-:W-:Y:S01]  /*40a0*/  STG.E desc[UR6][R12.64+0x2c], R5 ;  /* 0x00002c050c007986 */ /* 0x004fe2000c101906 */
[----:B------:R-:W-:Y:S05]  /*40b0*/  EXIT ;  /* 0x000000000000794d */ /* 0x000fea0003800000 */
.L_x_83:
        /* <DEDUP_REMOVED lines=12> */
.L_x_170:


//--------------------- .text._Z24compute_bilateral_kernelPKfPfiiiPKiff --------------------------
	.section	.text._Z24compute_bilateral_kernelPKfPfiiiPKiff,"ax",@progbits
	.align	128
.text._Z24compute_bilateral_kernelPKfPfiiiPKiff:
        .type           _Z24compute_bilateral_kernelPKfPfiiiPKiff,@function
        .size           _Z24compute_bilateral_kernelPKfPfiiiPKiff,(.L_x_171 - _Z24compute_bilateral_kernelPKfPfiiiPKiff)
        .other          _Z24compute_bilateral_kernelPKfPfiiiPKiff,@"STO_CUDA_ENTRY STV_DEFAULT"
_Z24compute_bilateral_kernelPKfPfiiiPKiff:
        /* <DEDUP_REMOVED lines=8> */
[----:B------:R-:W0:Y:S01]  /*0080*/  LDCU UR6, c[0x0][0x398] ;  /* 0x00007300ff0677ac */ /* 0x000e220008000800 */
[----:B------:R-:W1:Y:S01]  /*0090*/  LDCU UR5, c[0x0][0x394] ;  /* 0x00007280ff0577ac */ /* 0x000e620008000800 */
[----:B------:R-:W2:Y:S01]  /*00a0*/  LDCU.64 UR12, c[0x0][0x358] ;  /* 0x00006b00ff0c77ac */ /* 0x000ea20008000a00 */
[----:B0-----:R-:W-:Y:S02]  /*00b0*/  UISETP.GE.AND UP0, UPT, UR6, 0x1, UPT ;  /* 0x000000010600788c */ /* 0x001fe4000bf06270 */
[----:B-1----:R-:W-:-:S07]  /*00c0*/  UIADD3 UR5, UPT, UPT, UR6, UR5, URZ ;  /* 0x0000000506057290 */ /* 0x002fce000fffe0ff */
[----:B--2---:R-:W-:Y:S05]  /*00d0*/  BRA.U !UP0, `(.L_x_84) ;  /* 0x0000004508ec7547 */ /* 0x004fea000b800000 */
[----:B------:R-:W0:Y:S01]  /*00e0*/  LDCU UR4, c[0x0][0x398] ;  /* 0x00007300ff0477ac */ /* 0x000e220008000800 */
[----:B------:R-:W-:Y:S02]  /*00f0*/  IMAD R10, R17, UR5, RZ ;  /* 0x00000005110a7c24 */ /* 0x000fe4000f8e02ff */
[----:B------:R-:W-:Y:S01]  /*0100*/  IMAD.MOV.U32 R12, RZ, RZ, 0x1 ;  /* 0x00000001ff0c7424 */ /* 0x000fe200078e00ff */
[----:B------:R-:W-:Y:S02]  /*0110*/  UISETP.GE.U32.AND UP0, UPT, UR6, 0x8, UPT ;  /* 0x000000080600788c */ /* 0x000fe4000bf06070 */
[----:B------:R-:W-:Y:S01]  /*0120*/  ULOP3.LUT UR7, UR6, 0x7, URZ, 0xc0, !UPT ;  /* 0x0000000706077892 */ /* 0x000fe2000f8ec0ff */
[----:B0-----:R-:W-:-:S06]  /*0130*/  IMAD.U32 R7, RZ, RZ, UR4 ;  /* 0x00000004ff077e24 */ /* 0x001fcc000f8e00ff */
[----:B------:R-:W-:Y:S05]  /*0140*/  BRA.U !UP0, `(.L_x_85) ;  /* 0x0000002508347547 */ /* 0x000fea000b800000 */
[----:B------:R-:W0:Y:S01]  /*0150*/  LDC R5, c[0x0][0x3a8] ;  /* 0x0000ea00ff057b82 */ /* 0x000e220000000800 */
[----:B------:R-:W-:Y:S02]  /*0160*/  HFMA2 R12, -RZ, RZ, 0, 5.9604644775390625e-08 ;  /* 0x00000001ff0c7431 */ /* 0x000fe400000001ff */
[----:B------:R-:W-:Y:S01]  /*0170*/  IMAD.U32 R7, RZ, RZ, UR4 ;  /* 0x00000004ff077e24 */ /* 0x000fe2000f8e00ff */
[----:B------:R-:W1:Y:S01]  /*0180*/  LDCU.64 UR8, c[0x0][0x388] ;  /* 0x00007100ff0877ac */ /* 0x000e620008000a00 */
[----:B------:R-:W-:-:S03]  /*0190*/  ULOP3.LUT UR6, UR6, 0x7ffffff8, URZ, 0xc0, !UPT ;  /* 0x7ffffff806067892 */ /* 0x000fc6000f8ec0ff */
[----:B------:R-:W2:Y:S01]  /*01a0*/  LDC.64 R24, c[0x0][0x3a0] ;  /* 0x0000e800ff187b82 */ /* 0x000ea20000000a00 */
[----:B------:R-:W-:-:S08]  /*01b0*/  UMOV UR4, URZ ;  /* 0x000000ff00047c82 */ /* 0x000fd00008000000 */
.L_x_102:
[----:B------:R-:W-:-:S04]  /*01c0*/  VIADD R27, R7, 0xffffffff ;  /* 0xffffffff071b7836 */ /* 0x000fc80000000000 */
[----:B--2---:R-:W-:-:S05]  /*01d0*/  IMAD.WIDE.U32 R26, R27, 0x4, R24 ;  /* 0x000000041b1a7825 */ /* 0x004fca00078e0018 */
[----:B------:R-:W2:Y:S01]  /*01e0*/  LDG.E R9, desc[UR12][R26.64] ;  /* 0x0000000c1a097981 */ /* 0x000ea2000c1e1900 */
[-C--:B------:R-:W-:Y:S01]  /*01f0*/  IABS R4, R12.reuse ;  /* 0x0000000c00047213 */ /* 0x080fe20000000000 */
[----:B------:R-:W-:Y:S01]  /*0200*/  BSSY.RECONVERGENT B2, `(.L_x_86) ;  /* 0x000003f000027945 */ /* 0x000fe20003800200 */
[----:B------:R-:W-:Y:S02]  /*0210*/  IABS R8, R17 ;  /* 0x0000001100087213 */ /* 0x000fe40000000000 */
[----:B------:R-:W3:Y:S01]  /*0220*/  I2F.RP R6, R4 ;  /* 0x0000000400067306 */ /* 0x000ee20000209400 */
[----:B------:R-:W-:-:S07]  /*0230*/  IABS R13, R12 ;  /* 0x0000000c000d7213 */ /* 0x000fce0000000000 */
[----:B---3--:R-:W3:Y:S02]  /*0240*/  MUFU.RCP R6, R6 ;  /* 0x0000000600067308 */ /* 0x008ee40000001000 */
[----:B---3--:R-:W-:-:S06]  /*0250*/  IADD3 R2, PT, PT, R6, 0xffffffe, RZ ;  /* 0x0ffffffe06027810 */ /* 0x008fcc0007ffe0ff */
[----:B------:R3:W4:Y:S02]  /*0260*/  F2I.FTZ.U32.TRUNC.NTZ R3, R2 ;  /* 0x0000000200037305 */ /* 0x000724000021f000 */
[----:B---3--:R-:W-:Y:S02]  /*0270*/  IMAD.MOV.U32 R2, RZ, RZ, RZ ;  /* 0x000000ffff027224 */ /* 0x008fe400078e00ff */
[----:B----4-:R-:W-:-:S04]  /*0280*/  IMAD.MOV R11, RZ, RZ, -R3 ;  /* 0x000000ffff0b7224 */ /* 0x010fc800078e0a03 */
[----:B------:R-:W-:-:S04]  /*0290*/  IMAD R11, R11, R4, RZ ;  /* 0x000000040b0b7224 */ /* 0x000fc800078e02ff */
[----:B------:R-:W-:Y:S01]  /*02a0*/  IMAD.HI.U32 R3, R3, R11, R2 ;  /* 0x0000000b03037227 */ /* 0x000fe200078e0002 */
[----:B------:R-:W-:-:S05]  /*02b0*/  IADD3 R11, PT, PT, RZ, -R13, RZ ;  /* 0x8000000dff0b7210 */ /* 0x000fca0007ffe0ff */
[----:B------:R-:W-:-:S04]  /*02c0*/  IMAD.HI.U32 R2, R3, R8, RZ ;  /* 0x0000000803027227 */ /* 0x000fc800078e00ff */
[----:B------:R-:W-:-:S05]  /*02d0*/  IMAD R3, R2, R11, R8 ;  /* 0x0000000b02037224 */ /* 0x000fca00078e0208 */
[----:B------:R-:W-:-:S13]  /*02e0*/  ISETP.GT.U32.AND P1, PT, R4, R3, PT ;  /* 0x000000030400720c */ /* 0x000fda0003f24070 */
[----:B------:R-:W-:Y:S01]  /*02f0*/  @!P1 IMAD.IADD R3, R3, 0x1, -R4 ;  /* 0x0000000103039824 */ /* 0x000fe200078e0a04 */
[----:B------:R-:W-:Y:S02]  /*0300*/  @!P1 IADD3 R2, PT, PT, R2, 0x1, RZ ;  /* 0x0000000102029810 */ /* 0x000fe40007ffe0ff */
[----:B------:R-:W-:Y:S02]  /*0310*/  ISETP.NE.AND P1, PT, R12, RZ, PT ;  /* 0x000000ff0c00720c */ /* 0x000fe40003f25270 */
[----:B------:R-:W-:Y:S02]  /*0320*/  ISETP.GE.U32.AND P0, PT, R3, R4, PT ;  /* 0x000000040300720c */ /* 0x000fe40003f06070 */
[----:B------:R-:W-:-:S04]  /*0330*/  LOP3.LUT R4, R17, R12, RZ, 0x3c, !PT ;  /* 0x0000000c11047212 */ /* 0x000fc800078e3cff */
[----:B------:R-:W-:-:S07]  /*0340*/  ISETP.GE.AND P2, PT, R4, RZ, PT ;  /* 0x000000ff0400720c */ /* 0x000fce0003f46270 */
[----:B------:R-:W-:-:S04]  /*0350*/  @P0 VIADD R2, R2, 0x1 ;  /* 0x0000000102020836 */ /* 0x000fc80000000000 */
[----:B------:R-:W-:-:S04]  /*0360*/  IMAD.MOV.U32 R4, RZ, RZ, R2 ;  /* 0x000000ffff047224 */ /* 0x000fc800078e0002 */
[----:B------:R-:W-:Y:S01]  /*0370*/  @!P2 IMAD.MOV R4, RZ, RZ, -R4 ;  /* 0x000000ffff04a224 */ /* 0x000fe200078e0a04 */
[----:B------:R-:W-:-:S04]  /*0380*/  @!P1 LOP3.LUT R4, RZ, R12, RZ, 0x33, !PT ;  /* 0x0000000cff049212 */ /* 0x000fc800078e33ff */
[----:B------:R-:W-:Y:S02]  /*0390*/  ISETP.GE.AND P2, PT, R4, RZ, PT ;  /* 0x000000ff0400720c */ /* 0x000fe40003f46270 */
[-C--:B--2---:R-:W-:Y:S02]  /*03a0*/  IABS R0, R9.reuse ;  /* 0x0000000900007213 */ /* 0x084fe40000000000 */
[----:B------:R-:W-:Y:S02]  /*03b0*/  IABS R2, R9 ;  /* 0x0000000900027213 */ /* 0x000fe40000000000 */
[----:B------:R-:W2:Y:S08]  /*03c0*/  I2F.RP R6, R0 ;  /* 0x0000000000067306 */ /* 0x000eb00000209400 */
[----:B--2---:R-:W2:Y:S02]  /*03d0*/  MUFU.RCP R6, R6 ;  /* 0x0000000600067308 */ /* 0x004ea40000001000 */
[----:B--2---:R-:W-:Y:S01]  /*03e0*/  VIADD R8, R6, 0xffffffe ;  /* 0x0ffffffe06087836 */ /* 0x004fe20000000000 */
[----:B------:R-:W-:-:S05]  /*03f0*/  IABS R6, R4 ;  /* 0x0000000400067213 */ /* 0x000fca0000000000 */
[----:B------:R2:W3:Y:S02]  /*0400*/  F2I.FTZ.U32.TRUNC.NTZ R3, R8 ;  /* 0x0000000800037305 */ /* 0x0004e4000021f000 */
[----:B--2---:R-:W-:Y:S01]  /*0410*/  IMAD.MOV R8, RZ, RZ, -R2 ;  /* 0x000000ffff087224 */ /* 0x004fe200078e0a02 */
[----:B------:R-:W-:Y:S02]  /*0420*/  MOV R2, RZ ;  /* 0x000000ff00027202 */ /* 0x000fe40000000f00 */
[----:B---3--:R-:W-:-:S05]  /*0430*/  IADD3 R11, PT, PT, RZ, -R3, RZ ;  /* 0x80000003ff0b7210 */ /* 0x008fca0007ffe0ff */
[----:B------:R-:W-:-:S04]  /*0440*/  IMAD R11, R11, R0, RZ ;  /* 0x000000000b0b7224 */ /* 0x000fc800078e02ff */
[----:B------:R-:W-:-:S04]  /*0450*/  IMAD.HI.U32 R2, R3, R11, R2 ;  /* 0x0000000b03027227 */ /* 0x000fc800078e0002 */
[----:B------:R-:W-:Y:S02]  /*0460*/  IMAD.MOV.U32 R3, RZ, RZ, R6 ;  /* 0x000000ffff037224 */ /* 0x000fe400078e0006 */
[----:B------:R-:W-:Y:S02]  /*0470*/  IMAD.MOV.U32 R6, RZ, RZ, R8 ;  /* 0x000000ffff067224 */ /* 0x000fe400078e0008 */
[----:B------:R-:W-:-:S04]  /*0480*/  IMAD.HI.U32 R2, R2, R3, RZ ;  /* 0x0000000302027227 */ /* 0x000fc800078e00ff */
[----:B------:R-:W-:Y:S02]  /*0490*/  IMAD R3, R2, R6, R3 ;  /* 0x0000000602037224 */ /* 0x000fe400078e0203 */
[----:B0-----:R-:W0:Y:S03]  /*04a0*/  MUFU.RCP R2, R5 ;  /* 0x0000000500027308 */ /* 0x001e260000001000 */
[----:B------:R-:W-:-:S13]  /*04b0*/  ISETP.GT.U32.AND P0, PT, R0, R3, PT ;  /* 0x000000030000720c */ /* 0x000fda0003f04070 */
[----:B------:R-:W-:Y:S02]  /*04c0*/  @!P0 IADD3 R3, PT, PT, R3, -R0, RZ ;  /* 0x8000000003038210 */ /* 0x000fe40007ffe0ff */
[----:B------:R-:W-:Y:S02]  /*04d0*/  ISETP.NE.AND P0, PT, R9, RZ, PT ;  /* 0x000000ff0900720c */ /* 0x000fe40003f05270 */
[----:B------:R-:W-:-:S13]  /*04e0*/  ISETP.GT.U32.AND P1, PT, R0, R3, PT ;  /* 0x000000030000720c */ /* 0x000fda0003f24070 */
[----:B------:R-:W-:-:S04]  /*04f0*/  @!P1 IMAD.IADD R3, R3, 0x1, -R0 ;  /* 0x0000000103039824 */ /* 0x000fc800078e0a00 */
[----:B------:R-:W-:Y:S01]  /*0500*/  @!P2 IMAD.MOV R3, RZ, RZ, -R3 ;  /* 0x000000ffff03a224 */ /* 0x000fe200078e0a03 */
[----:B------:R-:W-:Y:S01]  /*0510*/  @!P0 LOP3.LUT R3, RZ, R9, RZ, 0x33, !PT ;  /* 0x00000009ff038212 */ /* 0x000fe200078e33ff */
[----:B0-----:R-:W-:-:S03]  /*0520*/  FFMA R9, R2, -R5, 1 ;  /* 0x3f80000002097423 */ /* 0x001fc60000000805 */
[----:B------:R-:W-:Y:S01]  /*0530*/  I2FP.F32.S32 R3, R3 ;  /* 0x0000000300037245 */ /* 0x000fe20000201400 */
[----:B------:R-:W-:-:S03]  /*0540*/  FFMA R2, R2, R9, R2 ;  /* 0x0000000902027223 */ /* 0x000fc60000000002 */
[----:B------:R-:W0:Y:S01]  /*0550*/  FCHK P0, R3, R5 ;  /* 0x0000000503007302 */ /* 0x000e220000000000 */
[----:B------:R-:W-:-:S04]  /*0560*/  FFMA R0, R3, R2, RZ ;  /* 0x0000000203007223 */ /* 0x000fc800000000ff */
[----:B------:R-:W-:-:S04]  /*0570*/  FFMA R9, R0, -R5, R3 ;  /* 0x8000000500097223 */ /* 0x000fc80000000003 */
[----:B------:R-:W-:Y:S01]  /*0580*/  FFMA R11, R2, R9, R0 ;  /* 0x00000009020b7223 */ /* 0x000fe20000000000 */
[----:B0-----:R-:W-:Y:S06]  /*0590*/  @!P0 BRA `(.L_x_87) ;  /* 0x0000000000148947 */ /* 0x001fec0003800000 */
[----:B------:R-:W0:Y:S01]  /*05a0*/  LDCU UR10, c[0x0][0x3a8] ;  /* 0x00007500ff0a77ac */ /* 0x000e220008000800 */
[----:B------:R-:W-:Y:S02]  /*05b0*/  MOV R6, 0x5e0 ;  /* 0x000005e000067802 */ /* 0x000fe40000000f00 */
[----:B0-----:R-:W-:-:S07]  /*05c0*/  MOV R0, UR10 ;  /* 0x0000000a00007c02 */ /* 0x001fce0008000f00 */
[----:B-1----:R-:W-:Y:S05]  /*05d0*/  CALL.REL.NOINC `($__internal_1_$__cuda_sm3x_div_rn_noftz_f32_slowpath) ;  /* 0x0000005400f07944 */ /* 0x002fea0003c00000 */
[----:B------:R-:W-:-:S07]  /*05e0*/  IMAD.MOV.U32 R11, RZ, RZ, R0 ;  /* 0x000000ffff0b7224 */ /* 0x000fce00078e0000 */
.L_x_87:
[----:B-1----:R-:W-:Y:S05]  /*05f0*/  BSYNC.RECONVERGENT B2 ;  /* 0x0000000000027941 */ /* 0x002fea0003800200 */
.L_x_86:
[----:B------:R-:W-:Y:S02]  /*0600*/  SHF.R.S32.HI R3, RZ, 0x1f, R7 ;  /* 0x0000001fff037819 */ /* 0x000fe40000011407 */
[----:B------:R-:W-:-:S04]  /*0610*/  IADD3 R0, P0, PT, R10, R7, RZ ;  /* 0x000000070a007210 */ /* 0x000fc80007f1e0ff */
[----:B------:R-:W-:Y:S02]  /*0620*/  LEA.HI.X.SX32 R3, R10, R3, 0x1, P0 ;  /* 0x000000030a037211 */ /* 0x000fe400000f0eff */
[----:B------:R-:W-:-:S04]  /*0630*/  LEA R14, P0, R0, UR8, 0x2 ;  /* 0x00000008000e7c11 */ /* 0x000fc8000f8010ff */
[----:B------:R-:W-:-:S05]  /*0640*/  LEA.HI.X R15, R0, UR9, R3, 0x2, P0 ;  /* 0x00000009000f7c11 */ /* 0x000fca00080f1403 */
[----:B------:R0:W-:Y:S04]  /*0650*/  STG.E desc[UR12][R14.64+-0x4], R11 ;  /* 0xfffffc0b0e007986 */ /* 0x0001e8000c10190c */
[----:B------:R-:W2:Y:S01]  /*0660*/  LDG.E R27, desc[UR12][R26.64] ;  /* 0x0000000c1a1b7981 */ /* 0x000ea2000c1e1900 */
[----:B------:R-:W-:-:S04]  /*0670*/  VIADD R9, R7, 0xfffffffe ;  /* 0xfffffffe07097836 */ /* 0x000fc80000000000 */
[----:B------:R-:W-:-:S05]  /*0680*/  IMAD.WIDE.U32 R8, R9, 0x4, R24 ;  /* 0x0000000409087825 */ /* 0x000fca00078e0018 */
[----:B------:R-:W3:Y:S01]  /*0690*/  LDG.E R0, desc[UR12][R8.64] ;  /* 0x0000000c08007981 */ /* 0x000ee2000c1e1900 */
[----:B------:R-:W-:Y:S01]  /*06a0*/  IABS R6, R17 ;  /* 0x0000001100067213 */ /* 0x000fe20000000000 */
[----:B------:R-:W-:Y:S01]  /*06b0*/  BSSY.RECONVERGENT B2, `(.L_x_88) ;  /* 0x0000041000027945 */ /* 0x000fe20003800200 */
[----:B--2---:R-:W-:-:S05]  /*06c0*/  IMAD R12, R27, R12, RZ ;  /* 0x0000000c1b0c7224 */ /* 0x004fca00078e02ff */
[----:B------:R-:W-:-:S04]  /*06d0*/  IABS R3, R12 ;  /* 0x0000000c00037213 */ /* 0x000fc80000000000 */
[----:B------:R-:W1:Y:S01]  /*06e0*/  I2F.RP R4, R3 ;  /* 0x0000000300047306 */ /* 0x000e620000209400 */
[----:B---3--:R-:W-:-:S07]  /*06f0*/  IABS R13, R0 ;  /* 0x00000000000d7213 */ /* 0x008fce0000000000 */
[----:B-1----:R-:W1:Y:S02]  /*0700*/  MUFU.RCP R4, R4 ;  /* 0x0000000400047308 */ /* 0x002e640000001000 */
[----:B-1----:R-:W-:-:S06]  /*0710*/  IADD3 R18, PT, PT, R4, 0xffffffe, RZ ;  /* 0x0ffffffe04127810 */ /* 0x002fcc0007ffe0ff */
[----:B------:R1:W2:Y:S02]  /*0720*/  F2I.FTZ.U32.TRUNC.NTZ R19, R18 ;  /* 0x0000001200137305 */ /* 0x0002a4000021f000 */
[----:B-1----:R-:W-:Y:S02]  /*0730*/  HFMA2 R18, -RZ, RZ, 0, 0 ;  /* 0x00000000ff127431 */ /* 0x002fe400000001ff */
[----:B--2---:R-:W-:-:S04]  /*0740*/  IMAD.MOV R2, RZ, RZ, -R19 ;  /* 0x000000ffff027224 */ /* 0x004fc800078e0a13 */
[----:B0-----:R-:W-:Y:S02]  /*0750*/  IMAD R11, R2, R3, RZ ;  /* 0x00000003020b7224 */ /* 0x001fe400078e02ff */
[----:B------:R-:W-:Y:S01]  /*0760*/  IMAD.MOV.U32 R2, RZ, RZ, R13 ;  /* 0x000000ffff027224 */ /* 0x000fe200078e000d */
[----:B------:R-:W-:Y:S01]  /*0770*/  IABS R13, R12 ;  /* 0x0000000c000d7213 */ /* 0x000fe20000000000 */
[----:B------:R-:W-:Y:S02]  /*0780*/  IMAD.HI.U32 R19, R19, R11, R18 ;  /* 0x0000000b13137227 */ /* 0x000fe400078e0012 */
[----:B------:R-:W0:Y:S02]  /*0790*/  I2F.RP R11, R2 ;  /* 0x00000002000b7306 */ /* 0x000e240000209400 */
[----:B------:R-:W-:Y:S02]  /*07a0*/  IMAD.MOV R13, RZ, RZ, -R13 ;  /* 0x000000ffff0d7224 */ /* 0x000fe400078e0a0d */
[----:B------:R-:W-:-:S04]  /*07b0*/  IMAD.HI.U32 R4, R19, R6, RZ ;  /* 0x0000000613047227 */ /* 0x000fc800078e00ff */
[----:B------:R-:W-:-:S05]  /*07c0*/  IMAD R6, R4, R13, R6 ;  /* 0x0000000d04067224 */ /* 0x000fca00078e0206 */
[----:B------:R-:W-:Y:S01]  /*07d0*/  ISETP.GT.U32.AND P1, PT, R3, R6, PT ;  /* 0x000000060300720c */ /* 0x000fe20003f24070 */
[----:B0-----:R-:W0:-:S12]  /*07e0*/  MUFU.RCP R11, R11 ;  /* 0x0000000b000b7308 */ /* 0x001e180000001000 */
[----:B------:R-:W-:Y:S02]  /*07f0*/  @!P1 IMAD.IADD R6, R6, 0x1, -R3 ;  /* 0x0000000106069824 */ /* 0x000fe400078e0a03 */
[----:B------:R-:W-:Y:S01]  /*0800*/  @!P1 VIADD R4, R4, 0x1 ;  /* 0x0000000104049836 */ /* 0x000fe20000000000 */
[----:B------:R-:W-:Y:S02]  /*0810*/  ISETP.NE.AND P1, PT, R12, RZ, PT ;  /* 0x000000ff0c00720c */ /* 0x000fe40003f25270 */
[----:B------:R-:W-:Y:S02]  /*0820*/  ISETP.GE.U32.AND P0, PT, R6, R3, PT ;  /* 0x000000030600720c */ /* 0x000fe40003f06070 */
[----:B0-----:R-:W-:Y:S02]  /*0830*/  IADD3 R18, PT, PT, R11, 0xffffffe, RZ ;  /* 0x0ffffffe0b127810 */ /* 0x001fe40007ffe0ff */
[----:B------:R-:W-:Y:S02]  /*0840*/  LOP3.LUT R3, R17, R12, RZ, 0x3c, !PT ;  /* 0x0000000c11037212 */ /* 0x000fe400078e3cff */
[----:B------:R0:W1:Y:S01]  /*0850*/  F2I.FTZ.U32.TRUNC.NTZ R19, R18 ;  /* 0x0000001200137305 */ /* 0x000062000021f000 */
[----:B------:R-:W-:-:S02]  /*0860*/  IABS R11, R0 ;  /* 0x00000000000b7213 */ /* 0x000fc40000000000 */
[----:B------:R-:W-:-:S03]  /*0870*/  ISETP.GE.AND P2, PT, R3, RZ, PT ;  /* 0x000000ff0300720c */ /* 0x000fc60003f46270 */
[----:B------:R-:W-:Y:S02]  /*0880*/  IMAD.MOV R11, RZ, RZ, -R11 ;  /* 0x000000ffff0b7224 */ /* 0x000fe400078e0a0b */
[----:B------:R-:W-:Y:S01]  /*0890*/  @P0 VIADD R4, R4, 0x1 ;  /* 0x0000000104040836 */ /* 0x000fe20000000000 */
[----:B0-----:R-:W-:Y:S02]  /*08a0*/  MOV R18, RZ ;  /* 0x000000ff00127202 */ /* 0x001fe40000000f00 */
[----:B-1----:R-:W-:-:S05]  /*08b0*/  IADD3 R3, PT, PT, RZ, -R19, RZ ;  /* 0x80000013ff037210 */ /* 0x002fca0007ffe0ff */
[----:B------:R-:W-:Y:S01]  /*08c0*/  @!P2 IMAD.MOV R4, RZ, RZ, -R4 ;  /* 0x000000ffff04a224 */ /* 0x000fe200078e0a04 */
[----:B------:R-:W-:Y:S01]  /*08d0*/  @!P1 LOP3.LUT R4, RZ, R12, RZ, 0x33, !PT ;  /* 0x0000000cff049212 */ /* 0x000fe200078e33ff */
[----:B------:R-:W-:-:S03]  /*08e0*/  IMAD R3, R3, R2, RZ ;  /* 0x0000000203037224 */ /* 0x000fc600078e02ff */
[----:B------:R-:W-:Y:S02]  /*08f0*/  IABS R6, R4 ;  /* 0x0000000400067213 */ /* 0x000fe40000000000 */
[----:B------:R-:W-:Y:S01]  /*0900*/  ISETP.GE.AND P2, PT, R4, RZ, PT ;  /* 0x000000ff0400720c */ /* 0x000fe20003f46270 */
[----:B------:R-:W-:Y:S01]  /*0910*/  IMAD.HI.U32 R18, R19, R3, R18 ;  /* 0x0000000313127227 */ /* 0x000fe200078e0012 */
[----:B------:R-:W0:Y:S03]  /*0920*/  MUFU.RCP R4, R5 ;  /* 0x0000000500047308 */ /* 0x000e260000001000 */
[----:B------:R-:W-:Y:S02]  /*0930*/  IMAD.MOV.U32 R3, RZ, RZ, R6 ;  /* 0x000000ffff037224 */ /* 0x000fe400078e0006 */
[----:B------:R-:W-:Y:S02]  /*0940*/  IMAD.MOV.U32 R6, RZ, RZ, R11 ;  /* 0x000000ffff067224 */ /* 0x000fe400078e000b */
[----:B------:R-:W-:-:S04]  /*0950*/  IMAD.HI.U32 R18, R18, R3, RZ ;  /* 0x0000000312127227 */ /* 0x000fc800078e00ff */
[----:B------:R-:W-:-:S05]  /*0960*/  IMAD R3, R18, R6, R3 ;  /* 0x0000000612037224 */ /* 0x000fca00078e0203 */
[----:B------:R-:W-:Y:S01]  /*0970*/  ISETP.GT.U32.AND P0, PT, R2, R3, PT ;  /* 0x000000030200720c */ /* 0x000fe20003f04070 */
[----:B0-----:R-:W-:-:S12]  /*0980*/  FFMA R11, R4, -R5, 1 ;  /* 0x3f800000040b7423 */ /* 0x001fd80000000805 */
[----:B------:R-:W-:Y:S02]  /*0990*/  @!P0 IADD3 R3, PT, PT, R3, -R2, RZ ;  /* 0x8000000203038210 */ /* 0x000fe40007ffe0ff */
[----:B------:R-:W-:Y:S02]  /*09a0*/  ISETP.NE.AND P0, PT, R0, RZ, PT ;  /* 0x000000ff0000720c */ /* 0x000fe40003f05270 */
[----:B------:R-:W-:-:S13]  /*09b0*/  ISETP.GT.U32.AND P1, PT, R2, R3, PT ;  /* 0x000000030200720c */ /* 0x000fda0003f24070 */
[----:B------:R-:W-:-:S04]  /*09c0*/  @!P1 IMAD.IADD R3, R3, 0x1, -R2 ;  /* 0x0000000103039824 */ /* 0x000fc800078e0a02 */
[----:B------:R-:W-:Y:S01]  /*09d0*/  @!P2 IMAD.MOV R3, RZ, RZ, -R3 ;  /* 0x000000ffff03a224 */ /* 0x000fe200078e0a03 */
[----:B------:R-:W-:Y:S01]  /*09e0*/  @!P0 LOP3.LUT R3, RZ, R0, RZ, 0x33, !PT ;  /* 0x00000000ff038212 */ /* 0x000fe200078e33ff */
[----:B------:R-:W-:-:S03]  /*09f0*/  FFMA R0, R4, R11, R4 ;  /* 0x0000000b04007223 */ /* 0x000fc60000000004 */
[----:B------:R-:W-:-:S04]  /*0a00*/  I2FP.F32.S32 R13, R3 ;  /* 0x00000003000d7245 */ /* 0x000fc80000201400 */
[----:B------:R-:W0:Y:S01]  /*0a10*/  FCHK P0, R13, R5 ;  /* 0x000000050d007302 */ /* 0x000e220000000000 */
[----:B------:R-:W-:-:S04]  /*0a20*/  FFMA R2, R0, R13, RZ ;  /* 0x0000000d00027223 */ /* 0x000fc800000000ff */
[----:B------:R-:W-:-:S04]  /*0a30*/  FFMA R3, R2, -R5, R13 ;  /* 0x8000000502037223 */ /* 0x000fc8000000000d */
[----:B------:R-:W-:Y:S01]  /*0a40*/  FFMA R11, R0, R3, R2 ;  /* 0x00000003000b7223 */ /* 0x000fe20000000002 */
[----:B0-----:R-:W-:Y:S06]  /*0a50*/  @!P0 BRA `(.L_x_89) ;  /* 0x0000000000188947 */ /* 0x001fec0003800000 */
[----:B------:R-:W0:Y:S01]  /*0a60*/  LDCU UR10, c[0x0][0x3a8] ;  /* 0x00007500ff0a77ac */ /* 0x000e220008000800 */
[----:B------:R-:W-:Y:S02]  /*0a70*/  MOV R3, R13 ;  /* 0x0000000d00037202 */ /* 0x000fe40000000f00 */
[----:B------:R-:W-:Y:S01]  /*0a80*/  MOV R6, 0xab0 ;  /* 0x00000ab000067802 */ /* 0x000fe20000000f00 */
[----:B0-----:R-:W-:-:S07]  /*0a90*/  IMAD.U32 R0, RZ, RZ, UR10 ;  /* 0x0000000aff007e24 */ /* 0x001fce000f8e00ff */
[----:B------:R-:W-:Y:S05]  /*0aa0*/  CALL.REL.NOINC `($__internal_1_$__cuda_sm3x_div_rn_noftz_f32_slowpath) ;  /* 0x0000005000bc7944 */ /* 0x000fea0003c00000 */
[----:B------:R-:W-:-:S07]  /*0ab0*/  IMAD.MOV.U32 R11, RZ, RZ, R0 ;  /* 0x000000ffff0b7224 */ /* 0x000fce00078e0000 */
.L_x_89:
[----:B------:R-:W-:Y:S05]  /*0ac0*/  BSYNC.RECONVERGENT B2 ;  /* 0x0000000000027941 */ /* 0x000fea0003800200 */
.L_x_88:
[----:B------:R0:W-:Y:S04]  /*0ad0*/  STG.E desc[UR12][R14.64+-0x8], R11 ;  /* 0xfffff80b0e007986 */ /* 0x0001e8000c10190c */
[----:B------:R1:W2:Y:S01]  /*0ae0*/  LDG.E R9, desc[UR12][R8.64] ;  /* 0x0000000c08097981 */ /* 0x0002a2000c1e1900 */
[----:B------:R-:W-:-:S05]  /*0af0*/  IADD3 R27, PT, PT, R7, -0x3, RZ ;  /* 0xfffffffd071b7810 */ /* 0x000fca0007ffe0ff */
[----:B------:R-:W-:-:S05]  /*0b00*/  IMAD.WIDE.U32 R26, R27, 0x4, R24 ;  /* 0x000000041b1a7825 */ /* 0x000fca00078e0018 */
[----:B------:R-:W3:Y:S01]  /*0b10*/  LDG.E R0, desc[UR12][R26.64] ;  /* 0x0000000c1a007981 */ /* 0x000ee2000c1e1900 */
[----:B-1----:R-:W-:Y:S01]  /*0b20*/  IABS R8, R17 ;  /* 0x0000001100087213 */ /* 0x002fe20000000000 */
[----:B------:R-:W-:Y:S01]  /*0b30*/  BSSY.RECONVERGENT B2, `(.L_x_90) ;  /* 0x0000041000027945 */ /* 0x000fe20003800200 */
[----:B--2---:R-:W-:-:S05]  /*0b40*/  IMAD R12, R12, R9, RZ ;  /* 0x000000090c0c7224 */ /* 0x004fca00078e02ff */
[-C--:B------:R-:W-:Y:S02]  /*0b50*/  IABS R3, R12.reuse ;  /* 0x0000000c00037213 */ /* 0x080fe40000000000 */
[----:B0-----:R-:W-:Y:S02]  /*0b60*/  IABS R11, R12 ;  /* 0x0000000c000b7213 */ /* 0x001fe40000000000 */
[----:B------:R-:W0:Y:S01]  /*0b70*/  I2F.RP R4, R3 ;  /* 0x0000000300047306 */ /* 0x000e220000209400 */
[----:B---3--:R-:W-:-:S07]  /*0b80*/  IABS R6, R0 ;  /* 0x0000000000067213 */ /* 0x008fce0000000000 */
[----:B0-----:R-:W0:Y:S02]  /*0b90*/  MUFU.RCP R4, R4 ;  /* 0x0000000400047308 */ /* 0x001e240000001000 */
[----:B0-----:R-:W-:Y:S02]  /*0ba0*/  VIADD R18, R4, 0xffffffe ;  /* 0x0ffffffe04127836 */ /* 0x001fe40000000000 */
[----:B------:R-:W-:-:S04]  /*0bb0*/  IMAD.MOV R4, RZ, RZ, -R11 ;  /* 0x000000ffff047224 */ /* 0x000fc800078e0a0b */
[----:B------:R0:W1:Y:S02]  /*0bc0*/  F2I.FTZ.U32.TRUNC.NTZ R19, R18 ;  /* 0x0000001200137305 */ /* 0x000064000021f000 */
[----:B0-----:R-:W-:Y:S02]  /*0bd0*/  IMAD.MOV.U32 R18, RZ, RZ, RZ ;  /* 0x000000ffff127224 */ /* 0x001fe400078e00ff */
[----:B-1----:R-:W-:-:S04]  /*0be0*/  IMAD.MOV R2, RZ, RZ, -R19 ;  /* 0x000000ffff027224 */ /* 0x002fc800078e0a13 */
[----:B------:R-:W-:Y:S01]  /*0bf0*/  IMAD R9, R2, R3, RZ ;  /* 0x0000000302097224 */ /* 0x000fe200078e02ff */
[----:B------:R-:W-:-:S03]  /*0c00*/  MOV R2, R6 ;  /* 0x0000000600027202 */ /* 0x000fc60000000f00 */
[----:B------:R-:W-:Y:S01]  /*0c10*/  IMAD.HI.U32 R19, R19, R9, R18 ;  /* 0x0000000913137227 */ /* 0x000fe200078e0012 */
[----:B------:R-:W0:Y:S05]  /*0c20*/  I2F.RP R6, R2 ;  /* 0x0000000200067306 */ /* 0x000e2a0000209400 */
[----:B------:R-:W-:-:S04]  /*0c30*/  IMAD.HI.U32 R19, R19, R8, RZ ;  /* 0x0000000813137227 */ /* 0x000fc800078e00ff */
[----:B------:R-:W-:-:S05]  /*0c40*/  IMAD R4, R19, R4, R8 ;  /* 0x0000000413047224 */ /* 0x000fca00078e0208 */
[----:B------:R-:W-:Y:S01]  /*0c50*/  ISETP.GT.U32.AND P1, PT, R3, R4, PT ;  /* 0x000000040300720c */ /* 0x000fe20003f24070 */
[----:B0-----:R-:W0:-:S12]  /*0c60*/  MUFU.RCP R6, R6 ;  /* 0x0000000600067308 */ /* 0x001e180000001000 */
[-C--:B------:R-:W-:Y:S01]  /*0c70*/  @!P1 IADD3 R4, PT, PT, R4, -R3.reuse, RZ ;  /* 0x8000000304049210 */ /* 0x080fe20007ffe0ff */
[----:B------:R-:W-:Y:S01]  /*0c80*/  @!P1 VIADD R19, R19, 0x1 ;  /* 0x0000000113139836 */ /* 0x000fe20000000000 */
[----:B------:R-:W-:Y:S02]  /*0c90*/  ISETP.NE.AND P1, PT, R12, RZ, PT ;  /* 0x000000ff0c00720c */ /* 0x000fe40003f25270 */
[----:B------:R-:W-:Y:S01]  /*0ca0*/  ISETP.GE.U32.AND P0, PT, R4, R3, PT ;  /* 0x000000030400720c */ /* 0x000fe20003f06070 */
[----:B0-----:R-:W-:Y:S01]  /*0cb0*/  VIADD R8, R6, 0xffffffe ;  /* 0x0ffffffe06087836 */ /* 0x001fe20000000000 */
[----:B------:R-:W-:Y:S02]  /*0cc0*/  LOP3.LUT R3, R17, R12, RZ, 0x3c, !PT ;  /* 0x0000000c11037212 */ /* 0x000fe400078e3cff */
[----:B------:R-:W-:Y:S01]  /*0cd0*/  IABS R6, R0 ;  /* 0x0000000000067213 */ /* 0x000fe20000000000 */
[----:B------:R0:W1:Y:S01]  /*0ce0*/  F2I.FTZ.U32.TRUNC.NTZ R9, R8 ;  /* 0x0000000800097305 */ /* 0x000062000021f000 */
[----:B------:R-:W-:-:S02]  /*0cf0*/  ISETP.GE.AND P2, PT, R3, RZ, PT ;  /* 0x000000ff0300720c */ /* 0x000fc40003f46270 */
[----:B------:R-:W-:-:S05]  /*0d00*/  IADD3 R6, PT, PT, RZ, -R6, RZ ;  /* 0x80000006ff067210 */ /* 0x000fca0007ffe0ff */
[----:B------:R-:W-:Y:S01]  /*0d10*/  @P0 IADD3 R19, PT, PT, R19, 0x1, RZ ;  /* 0x0000000113130810 */ /* 0x000fe20007ffe0ff */
[----:B0-----:R-:W-:-:S05]  /*0d20*/  IMAD.MOV.U32 R8, RZ, RZ, RZ ;  /* 0x000000ffff087224 */ /* 0x001fca00078e00ff */
[----:B------:R-:W-:Y:S01]  /*0d30*/  @!P2 IMAD.MOV R19, RZ, RZ, -R19 ;  /* 0x000000ffff13a224 */ /* 0x000fe200078e0a13 */
[----:B------:R-:W-:Y:S01]  /*0d40*/  @!P1 LOP3.LUT R19, RZ, R12, RZ, 0x33, !PT ;  /* 0x0000000cff139212 */ /* 0x000fe200078e33ff */
[----:B-1----:R-:W-:-:S03]  /*0d50*/  IMAD.MOV R3, RZ, RZ, -R9 ;  /* 0x000000ffff037224 */ /* 0x002fc600078e0a09 */
[----:B------:R-:W-:Y:S01]  /*0d60*/  IABS R4, R19 ;  /* 0x0000001300047213 */ /* 0x000fe20000000000 */
[----:B------:R-:W-:Y:S01]  /*0d70*/  IMAD R3, R3, R2, RZ ;  /* 0x0000000203037224 */ /* 0x000fe200078e02ff */
[----:B------:R-:W-:-:S03]  /*0d80*/  ISETP.GE.AND P2, PT, R19, RZ, PT ;  /* 0x000000ff1300720c */ /* 0x000fc60003f46270 */
[----:B------:R-:W-:-:S04]  /*0d90*/  IMAD.HI.U32 R8, R9, R3, R8 ;  /* 0x0000000309087227 */ /* 0x000fc800078e0008 */
[----:B------:R-:W-:Y:S01]  /*0da0*/  IMAD.MOV.U32 R3, RZ, RZ, R4 ;  /* 0x000000ffff037224 */ /* 0x000fe200078e0004 */
[----:B------:R-:W-:-:S03]  /*0db0*/  MOV R4, R6 ;  /* 0x0000000600047202 */ /* 0x000fc60000000f00 */
[----:B------:R-:W-:-:S04]  /*0dc0*/  IMAD.HI.U32 R8, R8, R3, RZ ;  /* 0x0000000308087227 */ /* 0x000fc800078e00ff */
[----:B------:R-:W-:Y:S02]  /*0dd0*/  IMAD R3, R8, R4, R3 ;  /* 0x0000000408037224 */ /* 0x000fe400078e0203 */
[----:B------:R-:W0:Y:S03]  /*0de0*/  MUFU.RCP R4, R5 ;  /* 0x0000000500047308 */ /* 0x000e260000001000 */
[----:B------:R-:W-:-:S13]  /*0df0*/  ISETP.GT.U32.AND P0, PT, R2, R3, PT ;  /* 0x000000030200720c */ /* 0x000fda0003f04070 */
[----:B------:R-:W-:Y:S01]  /*0e00*/  @!P0 IMAD.IADD R3, R3, 0x1, -R2 ;  /* 0x0000000103038824 */ /* 0x000fe200078e0a02 */
[----:B------:R-:W-:Y:S01]  /*0e10*/  ISETP.NE.AND P0, PT, R0, RZ, PT ;  /* 0x000000ff0000720c */ /* 0x000fe20003f05270 */
[----:B0-----:R-:W-:-:S03]  /*0e20*/  FFMA R11, R4, -R5, 1 ;  /* 0x3f800000040b7423 */ /* 0x001fc60000000805 */
[----:B------:R-:W-:-:S13]  /*0e30*/  ISETP.GT.U32.AND P1, PT, R2, R3, PT ;  /* 0x000000030200720c */ /* 0x000fda0003f24070 */
[----:B------:R-:W-:-:S05]  /*0e40*/  @!P1 IMAD.IADD R3, R3, 0x1, -R2 ;  /* 0x0000000103039824 */ /* 0x000fca00078e0a02 */
[----:B------:R-:W-:Y:S02]  /*0e50*/  @!P2 IADD3 R3, PT, PT, -R3, RZ, RZ ;  /* 0x000000ff0303a210 */ /* 0x000fe40007ffe1ff */
        /* <DEDUP_REMOVED lines=9> */
[----:B------:R-:W-:Y:S01]  /*0ef0*/  IMAD.MOV.U32 R3, RZ, RZ, R9 ;  /* 0x000000ffff037224 */ /* 0x000fe200078e0009 */
[----:B------:R-:W-:Y:S01]  /*0f00*/  MOV R6, 0xf30 ;  /* 0x00000f3000067802 */ /* 0x000fe20000000f00 */
[----:B0-----:R-:W-:-:S07]  /*0f10*/  IMAD.U32 R0, RZ, RZ, UR10 ;  /* 0x0000000aff007e24 */ /* 0x001fce000f8e00ff */
[----:B------:R-:W-:Y:S05]  /*0f20*/  CALL.REL.NOINC `($__internal_1_$__cuda_sm3x_div_rn_noftz_f32_slowpath) ;  /* 0x0000004c009c7944 */ /* 0x000fea0003c00000 */
[----:B------:R-:W-:-:S07]  /*0f30*/  MOV R11, R0 ;  /* 0x00000000000b7202 */ /* 0x000fce0000000f00 */
.L_x_91:
[----:B------:R-:W-:Y:S05]  /*0f40*/  BSYNC.RECONVERGENT B2 ;  /* 0x0000000000027941 */ /* 0x000fea0003800200 */
.L_x_90:
        /* <DEDUP_REMOVED lines=12> */
[----:B-1----:R-:W-:-:S06]  /*1010*/  VIADD R18, R4, 0xffffffe ;  /* 0x0ffffffe04127836 */ /* 0x002fcc0000000000 */
[----:B------:R1:W2:Y:S02]  /*1020*/  F2I.FTZ.U32.TRUNC.NTZ R19, R18 ;  /* 0x0000001200137305 */ /* 0x0002a4000021f000 */
[----:B-1----:R-:W-:Y:S01]  /*1030*/  IMAD.MOV.U32 R18, RZ, RZ, RZ ;  /* 0x000000ffff127224 */ /* 0x002fe200078e00ff */
[----:B--2---:R-:W-:-:S05]  /*1040*/  IADD3 R2, PT, PT, RZ, -R19, RZ ;  /* 0x80000013ff027210 */ /* 0x004fca0007ffe0ff */
[----:B0-----:R-:W-:Y:S02]  /*1050*/  IMAD R11, R2, R3, RZ ;  /* 0x00000003020b7224 */ /* 0x001fe400078e02ff */
[----:B------:R-:W-:Y:S01]  /*1060*/  IMAD.MOV.U32 R2, RZ, RZ, R13 ;  /* 0x000000ffff027224 */ /* 0x000fe200078e000d */
[----:B------:R-:W-:Y:S01]  /*1070*/  IABS R13, R12 ;  /* 0x0000000c000d7213 */ /* 0x000fe20000000000 */
[----:B------:R-:W-:Y:S02]  /*1080*/  IMAD.HI.U32 R19, R19, R11, R18 ;  /* 0x0000000b13137227 */ /* 0x000fe400078e0012 */
[----:B------:R-:W0:Y:S01]  /*1090*/  I2F.RP R11, R2 ;  /* 0x00000002000b7306 */ /* 0x000e220000209400 */
[----:B------:R-:W-:-:S03]  /*10a0*/  IADD3 R13, PT, PT, RZ, -R13, RZ ;  /* 0x8000000dff0d7210 */ /* 0x000fc60007ffe0ff */
[----:B------:R-:W-:-:S04]  /*10b0*/  IMAD.HI.U32 R4, R19, R6, RZ ;  /* 0x0000000613047227 */ /* 0x000fc800078e00ff */
[----:B------:R-:W-:-:S05]  /*10c0*/  IMAD R6, R4, R13, R6 ;  /* 0x0000000d04067224 */ /* 0x000fca00078e0206 */
[----:B------:R-:W-:Y:S01]  /*10d0*/  ISETP.GT.U32.AND P1, PT, R3, R6, PT ;  /* 0x000000060300720c */ /* 0x000fe20003f24070 */
[----:B0-----:R-:W0:-:S12]  /*10e0*/  MUFU.RCP R11, R11 ;  /* 0x0000000b000b7308 */ /* 0x001e180000001000 */
[----:B------:R-:W-:Y:S01]  /*10f0*/  @!P1 IMAD.IADD R6, R6, 0x1, -R3 ;  /* 0x0000000106069824 */ /* 0x000fe200078e0a03 */
[----:B------:R-:W-:Y:S02]  /*1100*/  @!P1 IADD3 R4, PT, PT, R4, 0x1, RZ ;  /* 0x0000000104049810 */ /* 0x000fe40007ffe0ff */
[----:B------:R-:W-:Y:S02]  /*1110*/  ISETP.NE.AND P1, PT, R12, RZ, PT ;  /* 0x000000ff0c00720c */ /* 0x000fe40003f25270 */
[----:B------:R-:W-:Y:S01]  /*1120*/  ISETP.GE.U32.AND P0, PT, R6, R3, PT ;  /* 0x000000030600720c */ /* 0x000fe20003f06070 */
[----:B0-----:R-:W-:Y:S01]  /*1130*/  VIADD R18, R11, 0xffffffe ;  /* 0x0ffffffe0b127836 */ /* 0x001fe20000000000 */
[----:B------:R-:W-:Y:S02]  /*1140*/  LOP3.LUT R3, R17, R12, RZ, 0x3c, !PT ;  /* 0x0000000c11037212 */ /* 0x000fe400078e3cff */
[----:B------:R-:W-:Y:S01]  /*1150*/  IABS R11, R0 ;  /* 0x00000000000b7213 */ /* 0x000fe20000000000 */
[----:B------:R0:W1:Y:S01]  /*1160*/  F2I.FTZ.U32.TRUNC.NTZ R19, R18 ;  /* 0x0000001200137305 */ /* 0x000062000021f000 */
[----:B------:R-:W-:-:S03]  /*1170*/  ISETP.GE.AND P2, PT, R3, RZ, PT ;  /* 0x000000ff0300720c */ /* 0x000fc60003f46270 */
[----:B------:R-:W-:-:S04]  /*1180*/  IMAD.MOV R11, RZ, RZ, -R11 ;  /* 0x000000ffff0b7224 */ /* 0x000fc800078e0a0b */
[----:B------:R-:W-:Y:S02]  /*1190*/  @P0 VIADD R4, R4, 0x1 ;  /* 0x0000000104040836 */ /* 0x000fe40000000000 */
[----:B0-----:R-:W-:-:S04]  /*11a0*/  IMAD.MOV.U32 R18, RZ, RZ, RZ ;  /* 0x000000ffff127224 */ /* 0x001fc800078e00ff */
[----:B------:R-:W-:Y:S01]  /*11b0*/  @!P2 IADD3 R4, PT, PT, -R4, RZ, RZ ;  /* 0x000000ff0404a210 */ /* 0x000fe20007ffe1ff */
[----:B-1----:R-:W-:Y:S01]  /*11c0*/  IMAD.MOV R3, RZ, RZ, -R19 ;  /* 0x000000ffff037224 */ /* 0x002fe200078e0a13 */
[----:B------:R-:W-:-:S03]  /*11d0*/  @!P1 LOP3.LUT R4, RZ, R12, RZ, 0x33, !PT ;  /* 0x0000000cff049212 */ /* 0x000fc600078e33ff */
[----:B------:R-:W-:Y:S01]  /*11e0*/  IMAD R3, R3, R2, RZ ;  /* 0x0000000203037224 */ /* 0x000fe200078e02ff */
[----:B------:R-:W-:Y:S02]  /*11f0*/  IABS R6, R4 ;  /* 0x0000000400067213 */ /* 0x000fe40000000000 */
[----:B------:R-:W-:Y:S01]  /*1200*/  ISETP.GE.AND P2, PT, R4, RZ, PT ;  /* 0x000000ff0400720c */ /* 0x000fe20003f46270 */
[----:B------:R-:W-:Y:S01]  /*1210*/  IMAD.HI.U32 R18, R19, R3, R18 ;  /* 0x0000000313127227 */ /* 0x000fe200078e0012 */
[----:B------:R-:W-:Y:S01]  /*1220*/  MOV R3, R6 ;  /* 0x0000000600037202 */ /* 0x000fe20000000f00 */
[----:B------:R-:W0:Y:S02]  /*1230*/  MUFU.RCP R4, R5 ;  /* 0x0000000500047308 */ /* 0x000e240000001000 */
[----:B------:R-:W-:Y:S02]  /*1240*/  IMAD.MOV.U32 R6, RZ, RZ, R11 ;  /* 0x000000ffff067224 */ /* 0x000fe400078e000b */
[----:B------:R-:W-:-:S04]  /*1250*/  IMAD.HI.U32 R18, R18, R3, RZ ;  /* 0x0000000312127227 */ /* 0x000fc800078e00ff */
[----:B------:R-:W-:-:S05]  /*1260*/  IMAD R3, R18, R6, R3 ;  /* 0x0000000612037224 */ /* 0x000fca00078e0203 */
[----:B------:R-:W-:Y:S01]  /*1270*/  ISETP.GT.U32.AND P0, PT, R2, R3, PT ;  /* 0x000000030200720c */ /* 0x000fe20003f04070 */
[----:B0-----:R-:W-:-:S12]  /*1280*/  FFMA R11, R4, -R5, 1 ;  /* 0x3f800000040b7423 */ /* 0x001fd80000000805 */
[----:B------:R-:W-:Y:S01]  /*1290*/  @!P0 IMAD.IADD R3, R3, 0x1, -R2 ;  /* 0x0000000103038824 */ /* 0x000fe200078e0a02 */
[----:B------:R-:W-:-:S04]  /*12a0*/  ISETP.NE.AND P0, PT, R0, RZ, PT ;  /* 0x000000ff0000720c */ /* 0x000fc80003f05270 */
[----:B------:R-:W-:-:S13]  /*12b0*/  ISETP.GT.U32.AND P1, PT, R2, R3, PT ;  /* 0x000000030200720c */ /* 0x000fda0003f24070 */
[----:B------:R-:W-:-:S05]  /*12c0*/  @!P1 IADD3 R3, PT, PT, R3, -R2, RZ ;  /* 0x8000000203039210 */ /* 0x000fca0007ffe0ff */
        /* <DEDUP_REMOVED lines=11> */
[----:B------:R-:W-:Y:S02]  /*1380*/  MOV R6, 0x13b0 ;  /* 0x000013b000067802 */ /* 0x000fe40000000f00 */
[----:B0-----:R-:W-:-:S07]  /*1390*/  MOV R0, UR10 ;  /* 0x0000000a00007c02 */ /* 0x001fce0008000f00 */
[----:B------:R-:W-:Y:S05]  /*13a0*/  CALL.REL.NOINC `($__internal_1_$__cuda_sm3x_div_rn_noftz_f32_slowpath) ;  /* 0x00000048007c7944 */ /* 0x000fea0003c00000 */
[----:B------:R-:W-:-:S07]  /*13b0*/  IMAD.MOV.U32 R11, RZ, RZ, R0 ;  /* 0x000000ffff0b7224 */ /* 0x000fce00078e0000 */
.L_x_93:
[----:B------:R-:W-:Y:S05]  /*13c0*/  BSYNC.RECONVERGENT B2 ;  /* 0x0000000000027941 */ /* 0x000fea0003800200 */
.L_x_92:
[----:B------:R0:W-:Y:S04]  /*13d0*/  STG.E desc[UR12][R14.64+-0x10], R11 ;  /* 0xfffff00b0e007986 */ /* 0x0001e8000c10190c */
[----:B------:R1:W2:Y:S01]  /*13e0*/  LDG.E R9, desc[UR12][R8.64] ;  /* 0x0000000c08097981 */ /* 0x0002a2000c1e1900 */
[----:B------:R-:W-:-:S04]  /*13f0*/  VIADD R27, R7, 0xfffffffb ;  /* 0xfffffffb071b7836 */ /* 0x000fc80000000000 */
        /* <DEDUP_REMOVED lines=10> */
[----:B0-----:R-:W-:Y:S01]  /*14a0*/  IADD3 R18, PT, PT, R4, 0xffffffe, RZ ;  /* 0x0ffffffe04127810 */ /* 0x001fe20007ffe0ff */
[----:B------:R-:W-:-:S05]  /*14b0*/  IMAD.MOV R4, RZ, RZ, -R11 ;  /* 0x000000ffff047224 */ /* 0x000fca00078e0a0b */
[----:B------:R0:W1:Y:S02]  /*14c0*/  F2I.FTZ.U32.TRUNC.NTZ R19, R18 ;  /* 0x0000001200137305 */ /* 0x000064000021f000 */
[----:B0-----:R-:W-:Y:S02]  /*14d0*/  HFMA2 R18, -RZ, RZ, 0, 0 ;  /* 0x00000000ff127431 */ /* 0x001fe400000001ff */
[----:B-1----:R-:W-:-:S04]  /*14e0*/  IMAD.MOV R2, RZ, RZ, -R19 ;  /* 0x000000ffff027224 */ /* 0x002fc800078e0a13 */
[----:B------:R-:W-:Y:S02]  /*14f0*/  IMAD R9, R2, R3, RZ ;  /* 0x0000000302097224 */ /* 0x000fe400078e02ff */
[----:B------:R-:W-:Y:S02]  /*1500*/  IMAD.MOV.U32 R2, RZ, RZ, R6 ;  /* 0x000000ffff027224 */ /* 0x000fe400078e0006 */
[----:B------:R-:W-:Y:S02]  /*1510*/  IMAD.HI.U32 R19, R19, R9, R18 ;  /* 0x0000000913137227 */ /* 0x000fe400078e0012 */
[----:B------:R-:W0:Y:S04]  /*1520*/  I2F.RP R6, R2 ;  /* 0x0000000200067306 */ /* 0x000e280000209400 */
        /* <DEDUP_REMOVED lines=22> */
[----:B------:R-:W-:-:S04]  /*1690*/  IMAD.HI.U32 R8, R9, R3, R8 ;  /* 0x0000000309087227 */ /* 0x000fc800078e0008 */
[----:B------:R-:W-:Y:S02]  /*16a0*/  IMAD.MOV.U32 R3, RZ, RZ, R4 ;  /* 0x000000ffff037224 */ /* 0x000fe400078e0004 */
[----:B------:R-:W-:Y:S02]  /*16b0*/  IMAD.MOV.U32 R4, RZ, RZ, R6 ;  /* 0x000000ffff047224 */ /* 0x000fe400078e0006 */
[----:B------:R-:W-:-:S04]  /*16c0*/  IMAD.HI.U32 R8, R8, R3, RZ ;  /* 0x0000000308087227 */ /* 0x000fc800078e00ff */
[----:B------:R-:W-:Y:S02]  /*16d0*/  IMAD R3, R8, R4, R3 ;  /* 0x0000000408037224 */ /* 0x000fe400078e0203 */
[----:B------:R-:W0:Y:S03]  /*16e0*/  MUFU.RCP R4, R5 ;  /* 0x0000000500047308 */ /* 0x000e260000001000 */
[----:B------:R-:W-:-:S13]  /*16f0*/  ISETP.GT.U32.AND P0, PT, R2, R3, PT ;  /* 0x000000030200720c */ /* 0x000fda0003f04070 */
[----:B------:R-:W-:Y:S01]  /*1700*/  @!P0 IADD3 R3, PT, PT, R3, -R2, RZ ;  /* 0x8000000203038210 */ /* 0x000fe20007ffe0ff */
[----:B0-----:R-:W-:Y:S01]  /*1710*/  FFMA R11, R4, -R5, 1 ;  /* 0x3f800000040b7423 */ /* 0x001fe20000000805 */
        /* <DEDUP_REMOVED lines=18> */
.L_x_95:
[----:B------:R-:W-:Y:S05]  /*1840*/  BSYNC.RECONVERGENT B2 ;  /* 0x0000000000027941 */ /* 0x000fea0003800200 */
.L_x_94:
[----:B------:R0:W-:Y:S04]  /*1850*/  STG.E desc[UR12][R14.64+-0x14], R11 ;  /* 0xffffec0b0e007986 */ /* 0x0001e8000c10190c */
[----:B------:R-:W2:Y:S01]  /*1860*/  LDG.E R27, desc[UR12][R26.64] ;  /* 0x0000000c1a1b7981 */ /* 0x000ea2000c1e1900 */
[----:B------:R-:W-:-:S05]  /*1870*/  IADD3 R9, PT, PT, R7, -0x6, RZ ;  /* 0xfffffffa07097810 */ /* 0x000fca0007ffe0ff */
        /* <DEDUP_REMOVED lines=11> */
[----:B-1----:R-:W-:Y:S02]  /*1930*/  IMAD.MOV.U32 R18, RZ, RZ, RZ ;  /* 0x000000ffff127224 */ /* 0x002fe400078e00ff */
[----:B--2---:R-:W-:-:S04]  /*1940*/  IMAD.MOV R2, RZ, RZ, -R19 ;  /* 0x000000ffff027224 */ /* 0x004fc800078e0a13 */
[----:B0-----:R-:W-:Y:S01]  /*1950*/  IMAD R11, R2, R3, RZ ;  /* 0x00000003020b7224 */ /* 0x001fe200078e02ff */
[----:B------:R-:W-:Y:S02]  /*1960*/  MOV R2, R13 ;  /* 0x0000000d00027202 */ /* 0x000fe40000000f00 */
        /* <DEDUP_REMOVED lines=25> */
[----:B------:R-:W-:Y:S02]  /*1b00*/  ISETP.GE.AND P2, PT, R4, RZ, PT ;  /* 0x000000ff0400720c */ /* 0x000fe40003f46270 */
[----:B------:R-:W0:Y:S01]  /*1b10*/  MUFU.RCP R4, R5 ;  /* 0x0000000500047308 */ /* 0x000e220000001000 */
[----:B------:R-:W-:-:S04]  /*1b20*/  IMAD.HI.U32 R18, R19, R3, R18 ;  /* 0x0000000313127227 */ /* 0x000fc800078e0012 */
[----:B------:R-:W-:Y:S01]  /*1b30*/  IMAD.MOV.U32 R3, RZ, RZ, R6 ;  /* 0x000000ffff037224 */ /* 0x000fe200078e0006 */
[----:B------:R-:W-:-:S03]  /*1b40*/  MOV R6, R11 ;  /* 0x0000000b00067202 */ /* 0x000fc60000000f00 */
[----:B------:R-:W-:-:S04]  /*1b50*/  IMAD.HI.U32 R18, R18, R3, RZ ;  /* 0x0000000312127227 */ /* 0x000fc800078e00ff */
[----:B------:R-:W-:Y:S02]  /*1b60*/  IMAD R3, R18, R6, R3 ;  /* 0x0000000612037224 */ /* 0x000fe400078e0203 */
[----:B0-----:R-:W-:-:S03]  /*1b70*/  FFMA R11, R4, -R5, 1 ;  /* 0x3f800000040b7423 */ /* 0x001fc60000000805 */
[----:B------:R-:W-:-:S13]  /*1b80*/  ISETP.GT.U32.AND P0, PT, R2, R3, PT ;  /* 0x000000030200720c */ /* 0x000fda0003f04070 */
[----:B------:R-:W-:Y:S01]  /*1b90*/  @!P0 IMAD.IADD R3, R3, 0x1, -R2 ;  /* 0x0000000103038824 */ /* 0x000fe200078e0a02 */
[----:B------:R-:W-:-:S04]  /*1ba0*/  ISETP.NE.AND P0, PT, R0, RZ, PT ;  /* 0x000000ff0000720c */ /* 0x000fc80003f05270 */
        /* <DEDUP_REMOVED lines=17> */
.L_x_97:
[----:B------:R-:W-:Y:S05]  /*1cc0*/  BSYNC.RECONVERGENT B2 ;  /* 0x0000000000027941 */ /* 0x000fea0003800200 */
.L_x_96:
        /* <DEDUP_REMOVED lines=13> */
[----:B0-----:R-:W-:Y:S01]  /*1da0*/  VIADD R18, R4, 0xffffffe ;  /* 0x0ffffffe04127836 */ /* 0x001fe20000000000 */
[----:B------:R-:W-:-:S05]  /*1db0*/  IADD3 R4, PT, PT, RZ, -R11, RZ ;  /* 0x8000000bff047210 */ /* 0x000fca0007ffe0ff */
[----:B------:R0:W1:Y:S02]  /*1dc0*/  F2I.FTZ.U32.TRUNC.NTZ R19, R18 ;  /* 0x0000001200137305 */ /* 0x000064000021f000 */
[----:B0-----:R-:W-:Y:S01]  /*1dd0*/  IMAD.MOV.U32 R18, RZ, RZ, RZ ;  /* 0x000000ffff127224 */ /* 0x001fe200078e00ff */
[----:B-1----:R-:W-:-:S05]  /*1de0*/  IADD3 R2, PT, PT, RZ, -R19, RZ ;  /* 0x80000013ff027210 */ /* 0x002fca0007ffe0ff */
        /* <DEDUP_REMOVED lines=27> */
[----:B------:R-:W-:-:S03]  /*1fa0*/  MOV R3, R4 ;  /* 0x0000000400037202 */ /* 0x000fc60000000f00 */
[----:B------:R-:W-:Y:S02]  /*1fb0*/  IMAD.MOV.U32 R4, RZ, RZ, R6 ;  /* 0x000000ffff047224 */ /* 0x000fe400078e0006 */
        /* <DEDUP_REMOVED lines=23> */
[----:B------:R-:W-:-:S07]  /*2130*/  MOV R11, R0 ;  /* 0x00000000000b7202 */ /* 0x000fce0000000f00 */
.L_x_99:
[----:B------:R-:W-:Y:S05]  /*2140*/  BSYNC.RECONVERGENT B2 ;  /* 0x0000000000027941 */ /* 0x000fea0003800200 */
.L_x_98:
        /* <DEDUP_REMOVED lines=14> */
[----:B-1----:R-:W-:Y:S02]  /*2230*/  IMAD.MOV.U32 R18, RZ, RZ, RZ ;  /* 0x000000ffff127224 */ /* 0x002fe400078e00ff */
[----:B--2---:R-:W-:-:S04]  /*2240*/  IMAD.MOV R2, RZ, RZ, -R19 ;  /* 0x000000ffff027224 */ /* 0x004fc800078e0a13 */
[----:B0-----:R-:W-:Y:S01]  /*2250*/  IMAD R11, R2, R3, RZ ;  /* 0x00000003020b7224 */ /* 0x001fe200078e02ff */
[----:B------:R-:W-:Y:S02]  /*2260*/  MOV R2, R13 ;  /* 0x0000000d00027202 */ /* 0x000fe40000000f00 */
        /* <DEDUP_REMOVED lines=17> */
[----:B------:R-:W-:Y:S01]  /*2380*/  IMAD.MOV R11, RZ, RZ, -R11 ;  /* 0x000000ffff0b7224 */ /* 0x000fe200078e0a0b */
[----:B------:R-:W-:Y:S01]  /*2390*/  @P0 IADD3 R4, PT, PT, R4, 0x1, RZ ;  /* 0x0000000104040810 */ /* 0x000fe20007ffe0ff */
[----:B0-----:R-:W-:Y:S02]  /*23a0*/  HFMA2 R18, -RZ, RZ, 0, 0 ;  /* 0x00000000ff127431 */ /* 0x001fe400000001ff */
[----:B-1----:R-:W-:-:S06]  /*23b0*/  IMAD.MOV R3, RZ, RZ, -R19 ;  /* 0x000000ffff037224 */ /* 0x002fcc00078e0a13 */
[----:B------:R-:W-:Y:S02]  /*23c0*/  @!P2 IADD3 R4, PT, PT, -R4, RZ, RZ ;  /* 0x000000ff0404a210 */ /* 0x000fe40007ffe1ff */
[----:B------:R-:W-:Y:S01]  /*23d0*/  @!P1 LOP3.LUT R4, RZ, R12, RZ, 0x33, !PT ;  /* 0x0000000cff049212 */ /* 0x000fe200078e33ff */
[----:B------:R-:W-:-:S03]  /*23e0*/  IMAD R3, R3, R2, RZ ;  /* 0x0000000203037224 */ /* 0x000fc600078e02ff */
[----:B------:R-:W-:Y:S01]  /*23f0*/  IABS R6, R4 ;  /* 0x0000000400067213 */ /* 0x000fe20000000000 */
[----:B------:R-:W-:Y:S01]  /*2400*/  IMAD.HI.U32 R18, R19, R3, R18 ;  /* 0x0000000313127227 */ /* 0x000fe200078e0012 */
[----:B------:R-:W-:Y:S02]  /*2410*/  ISETP.GE.AND P2, PT, R4, RZ, PT ;  /* 0x000000ff0400720c */ /* 0x000fe40003f46270 */
[----:B------:R-:W0:Y:S01]  /*2420*/  MUFU.RCP R4, R5 ;  /* 0x0000000500047308 */ /* 0x000e220000001000 */
[----:B------:R-:W-:Y:S01]  /*2430*/  IMAD.MOV.U32 R3, RZ, RZ, R6 ;  /* 0x000000ffff037224 */ /* 0x000fe200078e0006 */
[----:B------:R-:W-:-:S03]  /*2440*/  MOV R6, R11 ;  /* 0x0000000b00067202 */ /* 0x000fc60000000f00 */
        /* <DEDUP_REMOVED lines=22> */
.L_x_101:
[----:B------:R-:W-:Y:S05]  /*25b0*/  BSYNC.RECONVERGENT B2 ;  /* 0x0000000000027941 */ /* 0x000fea0003800200 */
.L_x_100:
[----:B------:R3:W-:Y:S04]  /*25c0*/  STG.E desc[UR12][R14.64+-0x20], R0 ;  /* 0xffffe0000e007986 */ /* 0x0007e8000c10190c */
[----:B------:R-:W2:Y:S01]  /*25d0*/  LDG.E R9, desc[UR12][R8.64] ;  /* 0x0000000c08097981 */ /* 0x000ea2000c1e1900 */
[----:B------:R-:W-:-:S04]  /*25e0*/  UIADD3 UR4, UPT, UPT, UR4, 0x8, URZ ;  /* 0x0000000804047890 */ /* 0x000fc8000fffe0ff */
[----:B------:R-:W-:Y:S01]  /*25f0*/  UISETP.NE.AND UP0, UPT, UR4, UR6, UPT ;  /* 0x000000060400728c */ /* 0x000fe2000bf05270 */
[----:B--2---:R-:W-:-:S08]  /*2600*/  IMAD R12, R12, R9, RZ ;  /* 0x000000090c0c7224 */ /* 0x004fd000078e02ff */
[----:B---3--:R-:W-:Y:S05]  /*2610*/  BRA.U UP0, `(.L_x_102) ;  /* 0xffffffd900e87547 */ /* 0x008fea000b83ffff */
.L_x_85:
[----:B------:R-:W-:-:S09]  /*2620*/  UISETP.NE.AND UP0, UPT, UR7, URZ, UPT ;  /* 0x000000ff0700728c */ /* 0x000fd2000bf05270 */
[----:B------:R-:W-:Y:S05]  /*2630*/  BRA.U !UP0, `(.L_x_84) ;  /* 0x0000002108947547 */ /* 0x000fea000b800000 */
[----:B------:R-:W0:Y:S01]  /*2640*/  LDCU UR4, c[0x0][0x398] ;  /* 0x00007300ff0477ac */ /* 0x000e220008000800 */
[----:B------:R-:W-:Y:S02]  /*2650*/  UISETP.GE.U32.AND UP0, UPT, UR7, 0x4, UPT ;  /* 0x000000040700788c */ /* 0x000fe4000bf06070 */
[----:B0-----:R-:W-:-:S07]  /*2660*/  ULOP3.LUT UR4, UR4, 0x3, URZ, 0xc0, !UPT ;  /* 0x0000000304047892 */ /* 0x001fce000f8ec0ff */
[----:B------:R-:W-:Y:S05]  /*2670*/  BRA.U !UP0, `(.L_x_103) ;  /* 0x0000001108c07547 */ /* 0x000fea000b800000 */
[----:B------:R-:W0:Y:S01]  /*2680*/  LDC.64 R24, c[0x0][0x3a0] ;  /* 0x0000e800ff187b82 */ /* 0x000e220000000a00 */
[----:B------:R-:W-:-:S05]  /*2690*/  IADD3 R3, PT, PT, R7, -0x1, RZ ;  /* 0xffffffff07037810 */ /* 0x000fca0007ffe0ff */
[----:B0-----:R-:W-:-:S05]  /*26a0*/  IMAD.WIDE.U32 R24, R3, 0x4, R24 ;  /* 0x0000000403187825 */ /* 0x001fca00078e0018 */
[----:B------:R-:W2:Y:S01]  /*26b0*/  LDG.E R9, desc[UR12][R24.64] ;  /* 0x0000000c18097981 */ /* 0x000ea2000c1e1900 */
[-C--:B------:R-:W-:Y:S01]  /*26c0*/  IABS R8, R12.reuse ;  /* 0x0000000c00087213 */ /* 0x080fe20000000000 */
[----:B------:R-:W-:Y:S01]  /*26d0*/  BSSY.RECONVERGENT B2, `(.L_x_104) ;  /* 0x0000041000027945 */ /* 0x000fe20003800200 */
[----:B------:R-:W-:Y:S02]  /*26e0*/  IABS R6, R12 ;  /* 0x0000000c00067213 */ /* 0x000fe40000000000 */
[----:B------:R-:W0:Y:S02]  /*26f0*/  I2F.RP R4, R8 ;  /* 0x0000000800047306 */ /* 0x000e240000209400 */
[----:B------:R-:W-:-:S06]  /*2700*/  IADD3 R11, PT, PT, RZ, -R6, RZ ;  /* 0x80000006ff0b7210 */ /* 0x000fcc0007ffe0ff */
[----:B0-----:R-:W0:Y:S02]  /*2710*/  MUFU.RCP R4, R4 ;  /* 0x0000000400047308 */ /* 0x001e240000001000 */
[----:B0-----:R-:W-:Y:S01]  /*2720*/  VIADD R2, R4, 0xffffffe ;  /* 0x0ffffffe04027836 */ /* 0x001fe20000000000 */
[----:B------:R-:W-:-:S05]  /*2730*/  IABS R4, R17 ;  /* 0x0000001100047213 */ /* 0x000fca0000000000 */
[----:B------:R0:W1:Y:S02]  /*2740*/  F2I.FTZ.U32.TRUNC.NTZ R3, R2 ;  /* 0x0000000200037305 */ /* 0x000064000021f000 */
[----:B0-----:R-:W-:Y:S01]  /*2750*/  IMAD.MOV.U32 R2, RZ, RZ, RZ ;  /* 0x000000ffff027224 */ /* 0x001fe200078e00ff */
[----:B-1----:R-:W-:-:S05]  /*2760*/  IADD3 R5, PT, PT, RZ, -R3, RZ ;  /* 0x80000003ff057210 */ /* 0x002fca0007ffe0ff */
[----:B------:R-:W-:-:S04]  /*2770*/  IMAD R5, R5, R8, RZ ;  /* 0x0000000805057224 */ /* 0x000fc800078e02ff */
[----:B------:R-:W-:-:S06]  /*2780*/  IMAD.HI.U32 R3, R3, R5, R2 ;  /* 0x0000000503037227 */ /* 0x000fcc00078e0002 */
[----:B------:R-:W-:-:S04]  /*2790*/  IMAD.HI.U32 R2, R3, R4, RZ ;  /* 0x0000000403027227 */ /* 0x000fc800078e00ff */
[----:B------:R-:W-:Y:S01]  /*27a0*/  IMAD R3, R2, R11, R4 ;  /* 0x0000000b02037224 */ /* 0x000fe200078e0204 */
[----:B------:R-:W-:Y:S01]  /*27b0*/  LOP3.LUT R4, R17, R12, RZ, 0x3c, !PT ;  /* 0x0000000c11047212 */ /* 0x000fe200078e3cff */
[----:B------:R-:W0:Y:S03]  /*27c0*/  LDC R11, c[0x0][0x3a8] ;  /* 0x0000ea00ff0b7b82 */ /* 0x000e260000000800 */
[----:B------:R-:W-:Y:S02]  /*27d0*/  ISETP.GT.U32.AND P1, PT, R8, R3, PT ;  /* 0x000000030800720c */ /* 0x000fe40003f24070 */
[----:B------:R-:W-:-:S11]  /*27e0*/  ISETP.GE.AND P2, PT, R4, RZ, PT ;  /* 0x000000ff0400720c */ /* 0x000fd60003f46270 */
[----:B------:R-:W-:Y:S02]  /*27f0*/  @!P1 IMAD.IADD R3, R3, 0x1, -R8 ;  /* 0x0000000103039824 */ /* 0x000fe400078e0a08 */
[----:B------:R-:W-:Y:S01]  /*2800*/  @!P1 VIADD R2, R2, 0x1 ;  /* 0x0000000102029836 */ /* 0x000fe20000000000 */
[----:B------:R-:W-:Y:S02]  /*2810*/  ISETP.NE.AND P1, PT, R12, RZ, PT ;  /* 0x000000ff0c00720c */ /* 0x000fe40003f25270 */
[----:B------:R-:W-:-:S13]  /*2820*/  ISETP.GE.U32.AND P0, PT, R3, R8, PT ;  /* 0x000000080300720c */ /* 0x000fda0003f06070 */
[----:B------:R-:W-:-:S05]  /*2830*/  @P0 IADD3 R2, PT, PT, R2, 0x1, RZ ;  /* 0x0000000102020810 */ /* 0x000fca0007ffe0ff */
[----:B------:R-:W-:-:S04]  /*2840*/  IMAD.MOV.U32 R4, RZ, RZ, R2 ;  /* 0x000000ffff047224 */ /* 0x000fc800078e0002 */
[----:B------:R-:W-:Y:S01]  /*2850*/  @!P2 IMAD.MOV R4, RZ, RZ, -R4 ;  /* 0x000000ffff04a224 */ /* 0x000fe200078e0a04 */
[----:B------:R-:W-:-:S04]  /*2860*/  @!P1 LOP3.LUT R4, RZ, R12, RZ, 0x33, !PT ;  /* 0x0000000cff049212 */ /* 0x000fc800078e33ff */
[----:B------:R-:W-:Y:S02]  /*2870*/  ISETP.GE.AND P2, PT, R4, RZ, PT ;  /* 0x000000ff0400720c */ /* 0x000fe40003f46270 */
[-C--:B--2---:R-:W-:Y:S02]  /*2880*/  IABS R0, R9.reuse ;  /* 0x0000000900007213 */ /* 0x084fe40000000000 */
[----:B------:R-:W-:Y:S02]  /*2890*/  IABS R2, R9 ;  /* 0x0000000900027213 */ /* 0x000fe40000000000 */
[----:B------:R-:W1:Y:S02]  /*28a0*/  I2F.RP R5, R0 ;  /* 0x0000000000057306 */ /* 0x000e640000209400 */
[----:B------:R-:W-:Y:S01]  /*28b0*/  IADD3 R8, PT, PT, RZ, -R2, RZ ;  /* 0x80000002ff087210 */ /* 0x000fe20007ffe0ff */
[----:B------:R-:W-:-:S05]  /*28c0*/  IMAD.MOV.U32 R2, RZ, RZ, RZ ;  /* 0x000000ffff027224 */ /* 0x000fca00078e00ff */
[----:B-1----:R-:W1:Y:S02]  /*28d0*/  MUFU.RCP R5, R5 ;  /* 0x0000000500057308 */ /* 0x002e640000001000 */
[----:B-1----:R-:W-:-:S06]  /*28e0*/  IADD3 R6, PT, PT, R5, 0xffffffe, RZ ;  /* 0x0ffffffe05067810 */ /* 0x002fcc0007ffe0ff */
[----:B------:R1:W2:Y:S02]  /*28f0*/  F2I.FTZ.U32.TRUNC.NTZ R3, R6 ;  /* 0x0000000600037305 */ /* 0x0002a4000021f000 */
[----:B-1----:R-:W-:Y:S02]  /*2900*/  IABS R6, R4 ;  /* 0x0000000400067213 */ /* 0x002fe40000000000 */
[----:B--2---:R-:W-:-:S05]  /*2910*/  IADD3 R5, PT, PT, RZ, -R3, RZ ;  /* 0x80000003ff057210 */ /* 0x004fca0007ffe0ff */
[----:B------:R-:W-:-:S04]  /*2920*/  IMAD R5, R5, R0, RZ ;  /* 0x0000000005057224 */ /* 0x000fc800078e02ff */
[----:B------:R-:W-:Y:S01]  /*2930*/  IMAD.HI.U32 R2, R3, R5, R2 ;  /* 0x0000000503027227 */ /* 0x000fe200078e0002 */
[----:B------:R-:W-:-:S03]  /*2940*/  MOV R3, R6 ;  /* 0x0000000600037202 */ /* 0x000fc60000000f00 */
[----:B------:R-:W-:Y:S02]  /*2950*/  IMAD.MOV.U32 R5, RZ, RZ, R8 ;  /* 0x000000ffff057224 */ /* 0x000fe400078e0008 */
[----:B------:R-:W-:-:S04]  /*2960*/  IMAD.HI.U32 R2, R2, R3, RZ ;  /* 0x0000000302027227 */ /* 0x000fc800078e00ff */
[----:B------:R-:W-:Y:S02]  /*2970*/  IMAD R3, R2, R5, R3 ;  /* 0x0000000502037224 */ /* 0x000fe400078e0203 */
[----:B0-----:R-:W0:Y:S03]  /*2980*/  MUFU.RCP R2, R11 ;  /* 0x0000000b00027308 */ /* 0x001e260000001000 */
[----:B------:R-:W-:-:S13]  /*2990*/  ISETP.GT.U32.AND P0, PT, R0, R3, PT ;  /* 0x000000030000720c */ /* 0x000fda0003f04070 */
[----:B------:R-:W-:Y:S01]  /*29a0*/  @!P0 IADD3 R3, PT, PT, R3, -R0, RZ ;  /* 0x8000000003038210 */ /* 0x000fe20007ffe0ff */
[----:B0-----:R-:W-:Y:S01]  /*29b0*/  FFMA R5, R2, -R11, 1 ;  /* 0x3f80000002057423 */ /* 0x001fe2000000080b */
[----:B------:R-:W-:Y:S02]  /*29c0*/  ISETP.NE.AND P0, PT, R9, RZ, PT ;  /* 0x000000ff0900720c */ /* 0x000fe40003f05270 */
[----:B------:R-:W-:-:S13]  /*29d0*/  ISETP.GT.U32.AND P1, PT, R0, R3, PT ;  /* 0x000000030000720c */ /* 0x000fda0003f24070 */
[----:B------:R-:W-:Y:S02]  /*29e0*/  @!P1 IMAD.IADD R3, R3, 0x1, -R0 ;  /* 0x0000000103039824 */ /* 0x000fe400078e0a00 */
[----:B------:R-:W-:-:S03]  /*29f0*/  FFMA R0, R2, R5, R2 ;  /* 0x0000000502007223 */ /* 0x000fc60000000002 */
[----:B------:R-:W-:Y:S02]  /*2a00*/  @!P2 IADD3 R3, PT, PT, -R3, RZ, RZ ;  /* 0x000000ff0303a210 */ /* 0x000fe40007ffe1ff */
[----:B------:R-:W-:-:S04]  /*2a10*/  @!P0 LOP3.LUT R3, RZ, R9, RZ, 0x33, !PT ;  /* 0x00000009ff038212 */ /* 0x000fc800078e33ff */
        /* <DEDUP_REMOVED lines=12> */
.L_x_105:
[----:B------:R-:W-:Y:S05]  /*2ae0*/  BSYNC.RECONVERGENT B2 ;  /* 0x0000000000027941 */ /* 0x000fea0003800200 */
.L_x_104:
[----:B------:R-:W0:Y:S01]  /*2af0*/  LDCU.64 UR8, c[0x0][0x388] ;  /* 0x00007100ff0877ac */ /* 0x000e220008000a00 */
[----:B------:R-:W-:Y:S01]  /*2b00*/  SHF.R.S32.HI R3, RZ, 0x1f, R7 ;  /* 0x0000001fff037819 */ /* 0x000fe20000011407 */
[----:B------:R-:W1:Y:S01]  /*2b10*/  LDC.64 R14, c[0x0][0x3a0] ;  /* 0x0000e800ff0e7b82 */ /* 0x000e620000000a00 */
[----:B------:R-:W-:-:S04]  /*2b20*/  IADD3 R0, P0, PT, R10, R7, RZ ;  /* 0x000000070a007210 */ /* 0x000fc80007f1e0ff */
[----:B------:R-:W-:Y:S02]  /*2b30*/  LEA.HI.X.SX32 R3, R10, R3, 0x1, P0 ;  /* 0x000000030a037211 */ /* 0x000fe400000f0eff */
[----:B0-----:R-:W-:-:S04]  /*2b40*/  LEA R8, P0, R0, UR8, 0x2 ;  /* 0x0000000800087c11 */ /* 0x001fc8000f8010ff */
[----:B------:R-:W-:-:S05]  /*2b50*/  LEA.HI.X R9, R0, UR9, R3, 0x2, P0 ;  /* 0x0000000900097c11 */ /* 0x000fca00080f1403 */
[----:B------:R0:W-:Y:S04]  /*2b60*/  STG.E desc[UR12][R8.64+-0x4], R5 ;  /* 0xfffffc0508007986 */ /* 0x0001e8000c10190c */
[----:B------:R-:W2:Y:S01]  /*2b70*/  LDG.E R25, desc[UR12][R24.64] ;  /* 0x0000000c18197981 */ /* 0x000ea2000c1e1900 */
[----:B------:R-:W-:-:S05]  /*2b80*/  IADD3 R3, PT, PT, R7, -0x2, RZ ;  /* 0xfffffffe07037810 */ /* 0x000fca0007ffe0ff */
[----:B-1----:R-:W-:-:S05]  /*2b90*/  IMAD.WIDE.U32 R14, R3, 0x4, R14 ;  /* 0x00000004030e7825 */ /* 0x002fca00078e000e */
[----:B------:R-:W3:Y:S01]  /*2ba0*/  LDG.E R0, desc[UR12][R14.64] ;  /* 0x0000000c0e007981 */ /* 0x000ee2000c1e1900 */
[----:B------:R-:W-:Y:S01]  /*2bb0*/  BSSY.RECONVERGENT B2, `(.L_x_106) ;  /* 0x0000044000027945 */ /* 0x000fe20003800200 */
[----:B--2---:R-:W-:-:S05]  /*2bc0*/  IMAD R12, R12, R25, RZ ;  /* 0x000000190c0c7224 */ /* 0x004fca00078e02ff */
[----:B------:R-:W-:-:S04]  /*2bd0*/  IABS R3, R12 ;  /* 0x0000000c00037213 */ /* 0x000fc80000000000 */
[----:B------:R-:W1:Y:S01]  /*2be0*/  I2F.RP R6, R3 ;  /* 0x0000000300067306 */ /* 0x000e620000209400 */
[----:B---3--:R-:W-:-:S07]  /*2bf0*/  IABS R13, R0 ;  /* 0x00000000000d7213 */ /* 0x008fce0000000000 */
[----:B-1----:R-:W1:Y:S02]  /*2c00*/  MUFU.RCP R6, R6 ;  /* 0x0000000600067308 */ /* 0x002e640000001000 */
[----:B-1----:R-:W-:Y:S01]  /*2c10*/  VIADD R4, R6, 0xffffffe ;  /* 0x0ffffffe06047836 */ /* 0x002fe20000000000 */
[----:B------:R-:W-:-:S05]  /*2c20*/  IABS R6, R17 ;  /* 0x0000001100067213 */ /* 0x000fca0000000000 */
[----:B0-----:R0:W1:Y:S02]  /*2c30*/  F2I.FTZ.U32.TRUNC.NTZ R5, R4 ;  /* 0x0000000400057305 */ /* 0x001064000021f000 */
[----:B0-----:R-:W-:Y:S01]  /*2c40*/  HFMA2 R4, -RZ, RZ, 0, 0 ;  /* 0x00000000ff047431 */ /* 0x001fe200000001ff */
[----:B-1----:R-:W-:-:S05]  /*2c50*/  IADD3 R2, PT, PT, RZ, -R5, RZ ;  /* 0x80000005ff027210 */ /* 0x002fca0007ffe0ff */
[----:B------:R-:W-:Y:S02]  /*2c60*/  IMAD R11, R2, R3, RZ ;  /* 0x00000003020b7224 */ /* 0x000fe400078e02ff */
        /* <DEDUP_REMOVED lines=9> */
[-C--:B------:R-:W-:Y:S02]  /*2d00*/  @!P1 IADD3 R6, PT, PT, R6, -R3.reuse, RZ ;  /* 0x8000000306069210 */ /* 0x080fe40007ffe0ff */
[----:B------:R-:W-:Y:S02]  /*2d10*/  @!P1 IADD3 R4, PT, PT, R4, 0x1, RZ ;  /* 0x0000000104049810 */ /* 0x000fe40007ffe0ff */
[----:B------:R-:W-:Y:S01]  /*2d20*/  ISETP.GE.U32.AND P0, PT, R6, R3, PT ;  /* 0x000000030600720c */ /* 0x000fe20003f06070 */
[----:B0-----:R-:W-:Y:S01]  /*2d30*/  VIADD R5, R11, 0xffffffe ;  /* 0x0ffffffe0b057836 */ /* 0x001fe20000000000 */
[----:B------:R-:W-:Y:S02]  /*2d40*/  LOP3.LUT R3, R17, R12, RZ, 0x3c, !PT ;  /* 0x0000000c11037212 */ /* 0x000fe400078e3cff */
[----:B------:R-:W-:Y:S02]  /*2d50*/  ISETP.NE.AND P1, PT, R12, RZ, PT ;  /* 0x000000ff0c00720c */ /* 0x000fe40003f25270 */
[----:B------:R-:W-:Y:S01]  /*2d60*/  ISETP.GE.AND P2, PT, R3, RZ, PT ;  /* 0x000000ff0300720c */ /* 0x000fe20003f46270 */
[----:B------:R-:W0:Y:S06]  /*2d70*/  F2I.FTZ.U32.TRUNC.NTZ R5, R5 ;  /* 0x0000000500057305 */ /* 0x000e2c000021f000 */
[----:B------:R-:W-:-:S05]  /*2d80*/  @P0 VIADD R4, R4, 0x1 ;  /* 0x0000000104040836 */ /* 0x000fca0000000000 */
[----:B------:R-:W-:Y:S02]  /*2d90*/  MOV R3, R4 ;  /* 0x0000000400037202 */ /* 0x000fe40000000f00 */
[----:B------:R-:W-:Y:S02]  /*2da0*/  IABS R4, R0 ;  /* 0x0000000000047213 */ /* 0x000fe40000000000 */
[----:B------:R-:W-:Y:S01]  /*2db0*/  @!P2 IADD3 R3, PT, PT, -R3, RZ, RZ ;  /* 0x000000ff0303a210 */ /* 0x000fe20007ffe1ff */
[----:B0-----:R-:W-:Y:S01]  /*2dc0*/  IMAD.MOV R11, RZ, RZ, -R5 ;  /* 0x000000ffff0b7224 */ /* 0x001fe200078e0a05 */
[----:B------:R-:W-:Y:S01]  /*2dd0*/  @!P1 LOP3.LUT R3, RZ, R12, RZ, 0x33, !PT ;  /* 0x0000000cff039212 */ /* 0x000fe200078e33ff */
[----:B------:R-:W-:Y:S02]  /*2de0*/  IMAD.MOV R13, RZ, RZ, -R4 ;  /* 0x000000ffff0d7224 */ /* 0x000fe400078e0a04 */
[----:B------:R-:W-:Y:S02]  /*2df0*/  HFMA2 R4, -RZ, RZ, 0, 0 ;  /* 0x00000000ff047431 */ /* 0x000fe400000001ff */
[----:B------:R-:W-:Y:S01]  /*2e00*/  IMAD R11, R11, R2, RZ ;  /* 0x000000020b0b7224 */ /* 0x000fe200078e02ff */
[----:B------:R-:W-:-:S02]  /*2e10*/  IABS R6, R3 ;  /* 0x0000000300067213 */ /* 0x000fc40000000000 */
[----:B------:R-:W-:Y:S01]  /*2e20*/  ISETP.GE.AND P2, PT, R3, RZ, PT ;  /* 0x000000ff0300720c */ /* 0x000fe20003f46270 */
[----:B------:R-:W-:Y:S02]  /*2e30*/  IMAD.HI.U32 R4, R5, R11, R4 ;  /* 0x0000000b05047227 */ /* 0x000fe400078e0004 */
[----:B------:R-:W0:Y:S02]  /*2e40*/  LDC R11, c[0x0][0x3a8] ;  /* 0x0000ea00ff0b7b82 */ /* 0x000e240000000800 */
[----:B------:R-:W-:Y:S01]  /*2e50*/  IMAD.MOV.U32 R5, RZ, RZ, R6 ;  /* 0x000000ffff057224 */ /* 0x000fe200078e0006 */
[----:B------:R-:W-:-:S03]  /*2e60*/  MOV R6, R13 ;  /* 0x0000000d00067202 */ /* 0x000fc60000000f00 */
[----:B------:R-:W-:-:S04]  /*2e70*/  IMAD.HI.U32 R4, R4, R5, RZ ;  /* 0x0000000504047227 */ /* 0x000fc800078e00ff */
[----:B------:R-:W-:-:S05]  /*2e80*/  IMAD R5, R4, R6, R5 ;  /* 0x0000000604057224 */ /* 0x000fca00078e0205 */
[----:B------:R-:W-:Y:S01]  /*2e90*/  ISETP.GT.U32.AND P0, PT, R2, R5, PT ;  /* 0x000000050200720c */ /* 0x000fe20003f04070 */
[----:B0-----:R-:W0:-:S12]  /*2ea0*/  MUFU.RCP R6, R11 ;  /* 0x0000000b00067308 */ /* 0x001e180000001000 */
[----:B------:R-:W-:Y:S01]  /*2eb0*/  @!P0 IMAD.IADD R5, R5, 0x1, -R2 ;  /* 0x0000000105058824 */ /* 0x000fe200078e0a02 */
[----:B------:R-:W-:-:S04]  /*2ec0*/  ISETP.NE.AND P0, PT, R0, RZ, PT ;  /* 0x000000ff0000720c */ /* 0x000fc80003f05270 */
[----:B------:R-:W-:Y:S01]  /*2ed0*/  ISETP.GT.U32.AND P1, PT, R2, R5, PT ;  /* 0x000000050200720c */ /* 0x000fe20003f24070 */
[----:B0-----:R-:W-:-:S12]  /*2ee0*/  FFMA R3, R6, -R11, 1 ;  /* 0x3f80000006037423 */ /* 0x001fd8000000080b */
        /* <DEDUP_REMOVED lines=16> */
.L_x_107:
[----:B------:R-:W-:Y:S05]  /*2ff0*/  BSYNC.RECONVERGENT B2 ;  /* 0x0000000000027941 */ /* 0x000fea0003800200 */
.L_x_106:
[----:B------:R0:W-:Y:S01]  /*3000*/  STG.E desc[UR12][R8.64+-0x8], R5 ;  /* 0xfffff80508007986 */ /* 0x0001e2000c10190c */
[----:B------:R-:W1:Y:S03]  /*3010*/  LDC.64 R24, c[0x0][0x3a0] ;  /* 0x0000e800ff187b82 */ /* 0x000e660000000a00 */
[----:B------:R-:W2:Y:S01]  /*3020*/  LDG.E R15, desc[UR12][R14.64] ;  /* 0x0000000c0e0f7981 */ /* 0x000ea2000c1e1900 */
[----:B------:R-:W-:-:S04]  /*3030*/  VIADD R3, R7, 0xfffffffd ;  /* 0xfffffffd07037836 */ /* 0x000fc80000000000 */
[----:B-1----:R-:W-:-:S05]  /*3040*/  IMAD.WIDE.U32 R24, R3, 0x4, R24 ;  /* 0x0000000403187825 */ /* 0x002fca00078e0018 */
[----:B------:R-:W3:Y:S01]  /*3050*/  LDG.E R0, desc[UR12][R24.64] ;  /* 0x0000000c18007981 */ /* 0x000ee2000c1e1900 */
[----:B------:R-:W-:Y:S01]  /*3060*/  BSSY.RECONVERGENT B2, `(.L_x_108) ;  /* 0x0000044000027945 */ /* 0x000fe20003800200 */
[----:B--2---:R-:W-:-:S05]  /*3070*/  IMAD R12, R12, R15, RZ ;  /* 0x0000000f0c0c7224 */ /* 0x004fca00078e02ff */
[----:B------:R-:W-:-:S04]  /*3080*/  IABS R3, R12 ;  /* 0x0000000c00037213 */ /* 0x000fc80000000000 */
[----:B------:R-:W1:Y:S08]  /*3090*/  I2F.RP R6, R3 ;  /* 0x0000000300067306 */ /* 0x000e700000209400 */
[----:B-1----:R-:W1:Y:S01]  /*30a0*/  MUFU.RCP R6, R6 ;  /* 0x0000000600067308 */ /* 0x002e620000001000 */
[----:B---3--:R-:W-:Y:S02]  /*30b0*/  IABS R13, R0 ;  /* 0x00000000000d7213 */ /* 0x008fe40000000000 */
[----:B-1----:R-:W-:-:S02]  /*30c0*/  IADD3 R4, PT, PT, R6, 0xffffffe, RZ ;  /* 0x0ffffffe06047810 */ /* 0x002fc40007ffe0ff */
[----:B------:R-:W-:-:S03]  /*30d0*/  IABS R6, R17 ;  /* 0x0000001100067213 */ /* 0x000fc60000000000 */
[----:B0-----:R0:W1:Y:S02]  /*30e0*/  F2I.FTZ.U32.TRUNC.NTZ R5, R4 ;  /* 0x0000000400057305 */ /* 0x001064000021f000 */
[----:B0-----:R-:W-:Y:S02]  /*30f0*/  IMAD.MOV.U32 R4, RZ, RZ, RZ ;  /* 0x000000ffff047224 */ /* 0x001fe400078e00ff */
[----:B-1----:R-:W-:-:S04]  /*3100*/  IMAD.MOV R2, RZ, RZ, -R5 ;  /* 0x000000ffff027224 */ /* 0x002fc800078e0a05 */
[----:B------:R-:W-:Y:S01]  /*3110*/  IMAD R11, R2, R3, RZ ;  /* 0x00000003020b7224 */ /* 0x000fe200078e02ff */
        /* <DEDUP_REMOVED lines=14> */
[----:B------:R-:W-:-:S04]  /*3200*/  LOP3.LUT R3, R17, R12, RZ, 0x3c, !PT ;  /* 0x0000000c11037212 */ /* 0x000fc800078e3cff */
[----:B------:R-:W0:Y:S01]  /*3210*/  F2I.FTZ.U32.TRUNC.NTZ R5, R5 ;  /* 0x0000000500057305 */ /* 0x000e22000021f000 */
[----:B------:R-:W-:-:S04]  /*3220*/  ISETP.GE.AND P2, PT, R3, RZ, PT ;  /* 0x000000ff0300720c */ /* 0x000fc80003f46270 */
[----:B------:R-:W-:-:S05]  /*3230*/  @P0 IADD3 R4, PT, PT, R4, 0x1, RZ ;  /* 0x0000000104040810 */ /* 0x000fca0007ffe0ff */
[----:B------:R-:W-:Y:S01]  /*3240*/  IMAD.MOV.U32 R3, RZ, RZ, R4 ;  /* 0x000000ffff037224 */ /* 0x000fe200078e0004 */
[----:B------:R-:W-:-:S03]  /*3250*/  IABS R4, R0 ;  /* 0x0000000000047213 */ /* 0x000fc60000000000 */
[----:B------:R-:W-:Y:S01]  /*3260*/  @!P2 IMAD.MOV R3, RZ, RZ, -R3 ;  /* 0x000000ffff03a224 */ /* 0x000fe200078e0a03 */
[----:B0-----:R-:W-:Y:S02]  /*3270*/  IADD3 R11, PT, PT, RZ, -R5, RZ ;  /* 0x80000005ff0b7210 */ /* 0x001fe40007ffe0ff */
[----:B------:R-:W-:Y:S02]  /*3280*/  @!P1 LOP3.LUT R3, RZ, R12, RZ, 0x33, !PT ;  /* 0x0000000cff039212 */ /* 0x000fe400078e33ff */
[----:B------:R-:W-:Y:S01]  /*3290*/  IADD3 R13, PT, PT, RZ, -R4, RZ ;  /* 0x80000004ff0d7210 */ /* 0x000fe20007ffe0ff */
[----:B------:R-:W-:Y:S01]  /*32a0*/  IMAD R11, R11, R2, RZ ;  /* 0x000000020b0b7224 */ /* 0x000fe200078e02ff */
[----:B------:R-:W-:Y:S01]  /*32b0*/  IABS R6, R3 ;  /* 0x0000000300067213 */ /* 0x000fe20000000000 */
[----:B------:R-:W-:Y:S01]  /*32c0*/  IMAD.MOV.U32 R4, RZ, RZ, RZ ;  /* 0x000000ffff047224 */ /* 0x000fe200078e00ff */
[----:B------:R-:W-:-:S03]  /*32d0*/  ISETP.GE.AND P2, PT, R3, RZ, PT ;  /* 0x000000ff0300720c */ /* 0x000fc60003f46270 */
[----:B------:R-:W-:Y:S01]  /*32e0*/  IMAD.HI.U32 R4, R5, R11, R4 ;  /* 0x0000000b05047227 */ /* 0x000fe200078e0004 */
[----:B------:R-:W-:Y:S01]  /*32f0*/  MOV R5, R6 ;  /* 0x0000000600057202 */ /* 0x000fe20000000f00 */
[----:B------:R-:W0:Y:S02]  /*3300*/  LDC R11, c[0x0][0x3a8] ;  /* 0x0000ea00ff0b7b82 */ /* 0x000e240000000800 */
[----:B------:R-:W-:Y:S02]  /*3310*/  IMAD.MOV.U32 R6, RZ, RZ, R13 ;  /* 0x000000ffff067224 */ /* 0x000fe400078e000d */
[----:B------:R-:W-:-:S04]  /*3320*/  IMAD.HI.U32 R4, R4, R5, RZ ;  /* 0x0000000504047227 */ /* 0x000fc800078e00ff */
[----:B------:R-:W-:-:S05]  /*3330*/  IMAD R5, R4, R6, R5 ;  /* 0x0000000604057224 */ /* 0x000fca00078e0205 */
[----:B------:R-:W-:Y:S01]  /*3340*/  ISETP.GT.U32.AND P0, PT, R2, R5, PT ;  /* 0x000000050200720c */ /* 0x000fe20003f04070 */
[----:B0-----:R-:W0:-:S12]  /*3350*/  MUFU.RCP R6, R11 ;  /* 0x0000000b00067308 */ /* 0x001e180000001000 */
[----:B------:R-:W-:Y:S02]  /*3360*/  @!P0 IADD3 R5, PT, PT, R5, -R2, RZ ;  /* 0x8000000205058210 */ /* 0x000fe40007ffe0ff */
[----:B------:R-:W-:Y:S02]  /*3370*/  ISETP.NE.AND P0, PT, R0, RZ, PT ;  /* 0x000000ff0000720c */ /* 0x000fe40003f05270 */
[----:B------:R-:W-:Y:S01]  /*3380*/  ISETP.GT.U32.AND P1, PT, R2, R5, PT ;  /* 0x000000050200720c */ /* 0x000fe20003f24070 */
[----:B0-----:R-:W-:-:S12]  /*3390*/  FFMA R3, R6, -R11, 1 ;  /* 0x3f80000006037423 */ /* 0x001fd8000000080b */
        /* <DEDUP_REMOVED lines=16> */
.L_x_109:
[----:B------:R-:W-:Y:S05]  /*34a0*/  BSYNC.RECONVERGENT B2 ;  /* 0x0000000000027941 */ /* 0x000fea0003800200 */
.L_x_108:
[----:B------:R0:W-:Y:S01]  /*34b0*/  STG.E desc[UR12][R8.64+-0xc], R5 ;  /* 0xfffff40508007986 */ /* 0x0001e2000c10190c */
[----:B------:R-:W1:Y:S03]  /*34c0*/  LDC.64 R14, c[0x0][0x3a0] ;  /* 0x0000e800ff0e7b82 */ /* 0x000e660000000a00 */
[----:B------:R-:W2:Y:S01]  /*34d0*/  LDG.E R25, desc[UR12][R24.64] ;  /* 0x0000000c18197981 */ /* 0x000ea2000c1e1900 */
[----:B------:R-:W-:-:S05]  /*34e0*/  IADD3 R7, PT, PT, R7, -0x4, RZ ;  /* 0xfffffffc07077810 */ /* 0x000fca0007ffe0ff */
[----:B-1----:R-:W-:-:S05]  /*34f0*/  IMAD.WIDE.U32 R14, R7, 0x4, R14 ;  /* 0x00000004070e7825 */ /* 0x002fca00078e000e */
[----:B------:R-:W3:Y:S01]  /*3500*/  LDG.E R0, desc[UR12][R14.64] ;  /* 0x0000000c0e007981 */ /* 0x000ee2000c1e1900 */
[----:B------:R-:W-:Y:S01]  /*3510*/  BSSY.RECONVERGENT B2, `(.L_x_110) ;  /* 0x0000043000027945 */ /* 0x000fe20003800200 */
[----:B--2---:R-:W-:-:S05]  /*3520*/  IMAD R12, R12, R25, RZ ;  /* 0x000000190c0c7224 */ /* 0x004fca00078e02ff */
[----:B------:R-:W-:-:S04]  /*3530*/  IABS R3, R12 ;  /* 0x0000000c00037213 */ /* 0x000fc80000000000 */
[----:B------:R-:W1:Y:S08]  /*3540*/  I2F.RP R6, R3 ;  /* 0x0000000300067306 */ /* 0x000e700000209400 */
[----:B-1----:R-:W1:Y:S01]  /*3550*/  MUFU.RCP R6, R6 ;  /* 0x0000000600067308 */ /* 0x002e620000001000 */
[----:B---3--:R-:W-:Y:S01]  /*3560*/  IABS R13, R0 ;  /* 0x00000000000d7213 */ /* 0x008fe20000000000 */
        /* <DEDUP_REMOVED lines=61> */
.L_x_111:
[----:B------:R-:W-:Y:S05]  /*3940*/  BSYNC.RECONVERGENT B2 ;  /* 0x0000000000027941 */ /* 0x000fea0003800200 */
.L_x_110:
[----:B------:R0:W-:Y:S04]  /*3950*/  STG.E desc[UR12][R8.64+-0x10], R0 ;  /* 0xfffff00008007986 */ /* 0x0001e8000c10190c */
[----:B------:R-:W2:Y:S02]  /*3960*/  LDG.E R15, desc[UR12][R14.64] ;  /* 0x0000000c0e0f7981 */ /* 0x000ea4000c1e1900 */
[----:B0-2---:R-:W-:-:S07]  /*3970*/  IMAD R12, R12, R15, RZ ;  /* 0x0000000f0c0c7224 */ /* 0x005fce00078e02ff */
.L_x_103:
[----:B------:R-:W-:-:S09]  /*3980*/  UISETP.NE.AND UP0, UPT, UR4, URZ, UPT ;  /* 0x000000ff0400728c */ /* 0x000fd2000bf05270 */
[----:B------:R-:W-:Y:S05]  /*3990*/  BRA.U !UP0, `(.L_x_84) ;  /* 0x0000000d08bc7547 */ /* 0x000fea000b800000 */
[----:B------:R-:W-:-:S09]  /*39a0*/  UISETP.NE.AND UP0, UPT, UR4, 0x1, UPT ;  /* 0x000000010400788c */ /* 0x000fd2000bf05270 */
[----:B------:R-:W-:Y:S05]  /*39b0*/  BRA.U !UP0, `(.L_x_112) ;  /* 0x0000000908707547 */ /* 0x000fea000b800000 */
[----:B------:R-:W0:Y:S01]  /*39c0*/  LDC.64 R24, c[0x0][0x3a0] ;  /* 0x0000e800ff187b82 */ /* 0x000e220000000a00 */
[----:B------:R-:W-:-:S05]  /*39d0*/  IADD3 R3, PT, PT, R7, -0x1, RZ ;  /* 0xffffffff07037810 */ /* 0x000fca0007ffe0ff */
[----:B0-----:R-:W-:-:S05]  /*39e0*/  IMAD.WIDE.U32 R24, R3, 0x4, R24 ;  /* 0x0000000403187825 */ /* 0x001fca00078e0018 */
[----:B------:R-:W2:Y:S01]  /*39f0*/  LDG.E R6, desc[UR12][R24.64] ;  /* 0x0000000c18067981 */ /* 0x000ea2000c1e1900 */
[----:B------:R-:W-:Y:S01]  /*3a00*/  IABS R5, R12 ;  /* 0x0000000c00057213 */ /* 0x000fe20000000000 */
[----:B------:R-:W-:Y:S01]  /*3a10*/  BSSY.RECONVERGENT B2, `(.L_x_113) ;  /* 0x0000043000027945 */ /* 0x000fe20003800200 */
[----:B------:R-:W-:Y:S02]  /*3a20*/  IABS R8, R17 ;  /* 0x0000001100087213 */ /* 0x000fe40000000000 */
[----:B------:R-:W0:Y:S08]  /*3a30*/  I2F.RP R4, R5 ;  /* 0x0000000500047306 */ /* 0x000e300000209400 */
[----:B0-----:R-:W0:Y:S02]  /*3a40*/  MUFU.RCP R4, R4 ;  /* 0x0000000400047308 */ /* 0x001e240000001000 */
[----:B0-----:R-:W-:-:S06]  /*3a50*/  VIADD R2, R4, 0xffffffe ;  /* 0x0ffffffe04027836 */ /* 0x001fcc0000000000 */
[----:B------:R0:W1:Y:S02]  /*3a60*/  F2I.FTZ.U32.TRUNC.NTZ R3, R2 ;  /* 0x0000000200037305 */ /* 0x000064000021f000 */
[----:B0-----:R-:W-:Y:S01]  /*3a70*/  HFMA2 R2, -RZ, RZ, 0, 0 ;  /* 0x00000000ff027431 */ /* 0x001fe200000001ff */
[----:B-1----:R-:W-:-:S05]  /*3a80*/  IADD3 R0, PT, PT, RZ, -R3, RZ ;  /* 0x80000003ff007210 */ /* 0x002fca0007ffe0ff */
[----:B------:R-:W-:-:S04]  /*3a90*/  IMAD R9, R0, R5, RZ ;  /* 0x0000000500097224 */ /* 0x000fc800078e02ff */
[----:B------:R-:W-:-:S04]  /*3aa0*/  IMAD.HI.U32 R9, R3, R9, R2 ;  /* 0x0000000903097227 */ /* 0x000fc800078e0002 */
[----:B------:R-:W-:-:S04]  /*3ab0*/  IMAD.MOV.U32 R2, RZ, RZ, R8 ;  /* 0x000000ffff027224 */ /* 0x000fc800078e0008 */
[----:B------:R-:W-:Y:S01]  /*3ac0*/  IMAD.HI.U32 R9, R9, R2, RZ ;  /* 0x0000000209097227 */ /* 0x000fe200078e00ff */
[----:B--2---:R-:W-:-:S05]  /*3ad0*/  IABS R11, R6 ;  /* 0x00000006000b7213 */ /* 0x004fca0000000000 */
[----:B------:R-:W-:Y:S01]  /*3ae0*/  IMAD.MOV.U32 R0, RZ, RZ, R11 ;  /* 0x000000ffff007224 */ /* 0x000fe200078e000b */
[----:B------:R-:W-:-:S03]  /*3af0*/  IABS R11, R12 ;  /* 0x0000000c000b7213 */ /* 0x000fc60000000000 */
[----:B------:R-:W0:Y:S01]  /*3b00*/  I2F.RP R4, R0 ;  /* 0x0000000000047306 */ /* 0x000e220000209400 */
[----:B------:R-:W-:-:S05]  /*3b10*/  IADD3 R3, PT, PT, RZ, -R11, RZ ;  /* 0x8000000bff037210 */ /* 0x000fca0007ffe0ff */
[----:B------:R-:W-:-:S05]  /*3b20*/  IMAD R8, R9, R3, R2 ;  /* 0x0000000309087224 */ /* 0x000fca00078e0202 */
[----:B------:R-:W-:Y:S01]  /*3b30*/  ISETP.GT.U32.AND P0, PT, R5, R8, PT ;  /* 0x000000080500720c */ /* 0x000fe20003f04070 */
[----:B0-----:R-:W0:-:S12]  /*3b40*/  MUFU.RCP R4, R4 ;  /* 0x0000000400047308 */ /* 0x001e180000001000 */
[----:B------:R-:W-:Y:S02]  /*3b50*/  @!P0 IMAD.IADD R8, R8, 0x1, -R5 ;  /* 0x0000000108088824 */ /* 0x000fe400078e0a05 */
[----:B------:R-:W-:Y:S01]  /*3b60*/  @!P0 VIADD R9, R9, 0x1 ;  /* 0x0000000109098836 */ /* 0x000fe20000000000 */
[----:B------:R-:W-:Y:S02]  /*3b70*/  ISETP.NE.AND P0, PT, R12, RZ, PT ;  /* 0x000000ff0c00720c */ /* 0x000fe40003f05270 */
[----:B------:R-:W-:Y:S02]  /*3b80*/  ISETP.GE.U32.AND P1, PT, R8, R5, PT ;  /* 0x000000050800720c */ /* 0x000fe40003f26070 */
[----:B------:R-:W-:Y:S02]  /*3b90*/  LOP3.LUT R5, R17, R12, RZ, 0x3c, !PT ;  /* 0x0000000c11057212 */ /* 0x000fe400078e3cff */
[----:B0-----:R-:W-:Y:S02]  /*3ba0*/  IADD3 R2, PT, PT, R4, 0xffffffe, RZ ;  /* 0x0ffffffe04027810 */ /* 0x001fe40007ffe0ff */
[----:B------:R-:W-:-:S02]  /*3bb0*/  ISETP.GE.AND P2, PT, R5, RZ, PT ;  /* 0x000000ff0500720c */ /* 0x000fc40003f46270 */
[----:B------:R0:W1:Y:S05]  /*3bc0*/  F2I.FTZ.U32.TRUNC.NTZ R3, R2 ;  /* 0x0000000200037305 */ /* 0x00006a000021f000 */
[----:B------:R-:W-:Y:S01]  /*3bd0*/  @P1 IADD3 R9, PT, PT, R9, 0x1, RZ ;  /* 0x0000000109091810 */ /* 0x000fe20007ffe0ff */
[----:B0-----:R-:W-:-:S04]  /*3be0*/  IMAD.MOV.U32 R2, RZ, RZ, RZ ;  /* 0x000000ffff027224 */ /* 0x001fc800078e00ff */
[----:B------:R-:W-:Y:S01]  /*3bf0*/  IMAD.MOV.U32 R4, RZ, RZ, R9 ;  /* 0x000000ffff047224 */ /* 0x000fe200078e0009 */
[----:B------:R-:W-:Y:S02]  /*3c00*/  IABS R9, R6 ;  /* 0x0000000600097213 */ /* 0x000fe40000000000 */
[----:B-1----:R-:W-:Y:S01]  /*3c10*/  IADD3 R5, PT, PT, RZ, -R3, RZ ;  /* 0x80000003ff057210 */ /* 0x002fe20007ffe0ff */
[----:B------:R-:W-:Y:S01]  /*3c20*/  @!P2 IMAD.MOV R4, RZ, RZ, -R4 ;  /* 0x000000ffff04a224 */ /* 0x000fe200078e0a04 */
[----:B------:R-:W-:Y:S02]  /*3c30*/  @!P0 LOP3.LUT R4, RZ, R12, RZ, 0x33, !PT ;  /* 0x0000000cff048212 */ /* 0x000fe400078e33ff */
[----:B------:R-:W-:Y:S01]  /*3c40*/  IADD3 R9, PT, PT, RZ, -R9, RZ ;  /* 0x80000009ff097210 */ /* 0x000fe20007ffe0ff */
[----:B------:R-:W-:Y:S01]  /*3c50*/  IMAD R5, R5, R0, RZ ;  /* 0x0000000005057224 */ /* 0x000fe200078e02ff */
[----:B------:R-:W-:Y:S02]  /*3c60*/  IABS R8, R4 ;  /* 0x0000000400087213 */ /* 0x000fe40000000000 */
[----:B------:R-:W-:Y:S01]  /*3c70*/  ISETP.GE.AND P2, PT, R4, RZ, PT ;  /* 0x000000ff0400720c */ /* 0x000fe20003f46270 */
[----:B------:R-:W-:Y:S01]  /*3c80*/  IMAD.HI.U32 R2, R3, R5, R2 ;  /* 0x0000000503027227 */ /* 0x000fe200078e0002 */
[----:B------:R-:W-:-:S03]  /*3c90*/  MOV R3, R8 ;  /* 0x0000000800037202 */ /* 0x000fc60000000f00 */
[----:B------:R-:W-:Y:S02]  /*3ca0*/  IMAD.MOV.U32 R5, RZ, RZ, R9 ;  /* 0x000000ffff057224 */ /* 0x000fe400078e0009 */
[----:B------:R-:W-:Y:S01]  /*3cb0*/  IMAD.HI.U32 R2, R2, R3, RZ ;  /* 0x0000000302027227 */ /* 0x000fe200078e00ff */
[----:B------:R-:W0:Y:S03]  /*3cc0*/  LDC R9, c[0x0][0x3a8] ;  /* 0x0000ea00ff097b82 */ /* 0x000e260000000800 */
[----:B------:R-:W-:-:S05]  /*3cd0*/  IMAD R3, R2, R5, R3 ;  /* 0x0000000502037224 */ /* 0x000fca00078e0203 */
[----:B------:R-:W-:-:S13]  /*3ce0*/  ISETP.GT.U32.AND P0, PT, R0, R3, PT ;  /* 0x000000030000720c */ /* 0x000fda0003f04070 */
[----:B------:R-:W-:Y:S02]  /*3cf0*/  @!P0 IADD3 R3, PT, PT, R3, -R0, RZ ;  /* 0x8000000003038210 */ /* 0x000fe40007ffe0ff */
[----:B------:R-:W-:Y:S01]  /*3d00*/  ISETP.NE.AND P0, PT, R6, RZ, PT ;  /* 0x000000ff0600720c */ /* 0x000fe20003f05270 */
[----:B0-----:R-:W0:Y:S01]  /*3d10*/  MUFU.RCP R2, R9 ;  /* 0x0000000900027308 */ /* 0x001e220000001000 */
[----:B------:R-:W-:-:S13]  /*3d20*/  ISETP.GT.U32.AND P1, PT, R0, R3, PT ;  /* 0x000000030000720c */ /* 0x000fda0003f24070 */
[----:B------:R-:W-:Y:S02]  /*3d30*/  @!P1 IMAD.IADD R3, R3, 0x1, -R0 ;  /* 0x0000000103039824 */ /* 0x000fe400078e0a00 */
[----:B0-----:R-:W-:-:S03]  /*3d40*/  FFMA R5, R2, -R9, 1 ;  /* 0x3f80000002057423 */ /* 0x001fc60000000809 */
        /* <DEDUP_REMOVED lines=15> */
.L_x_114:
[----:B------:R-:W-:Y:S05]  /*3e40*/  BSYNC.RECONVERGENT B2 ;  /* 0x0000000000027941 */ /* 0x000fea0003800200 */
.L_x_113:
        /* <DEDUP_REMOVED lines=79> */
.L_x_116:
[----:B------:R-:W-:Y:S05]  /*4340*/  BSYNC.RECONVERGENT B2 ;  /* 0x0000000000027941 */ /* 0x000fea0003800200 */
.L_x_115:
[----:B------:R0:W-:Y:S04]  /*4350*/  STG.E desc[UR12][R14.64+-0x8], R0 ;  /* 0xfffff8000e007986 */ /* 0x0001e8000c10190c */
[----:B------:R-:W2:Y:S02]  /*4360*/  LDG.E R9, desc[UR12][R8.64] ;  /* 0x0000000c08097981 */ /* 0x000ea4000c1e1900 */
[----:B0-2---:R-:W-:-:S07]  /*4370*/  IMAD R12, R12, R9, RZ ;  /* 0x000000090c0c7224 */ /* 0x005fce00078e02ff */
.L_x_112:
[----:B------:R-:W0:Y:S02]  /*4380*/  LDCU UR6, c[0x0][0x398] ;  /* 0x00007300ff0677ac */ /* 0x000e240008000800 */
[----:B0-----:R-:W-:-:S04]  /*4390*/  ULOP3.LUT UR6, UR6, 0x1, URZ, 0xc0, !UPT ;  /* 0x0000000106067892 */ /* 0x001fc8000f8ec0ff */
[----:B------:R-:W-:-:S09]  /*43a0*/  UISETP.NE.U32.AND UP0, UPT, UR6, 0x1, UPT ;  /* 0x000000010600788c */ /* 0x000fd2000bf05070 */
[----:B------:R-:W-:Y:S05]  /*43b0*/  BRA.U UP0, `(.L_x_84) ;  /* 0x0000000500347547 */ /* 0x000fea000b800000 */
[----:B------:R-:W0:Y:S01]  /*43c0*/  LDC.64 R2, c[0x0][0x3a0] ;  /* 0x0000e800ff027b82 */ /* 0x000e220000000a00 */
[----:B------:R-:W-:-:S05]  /*43d0*/  IADD3 R5, PT, PT, R7, -0x1, RZ ;  /* 0xffffffff07057810 */ /* 0x000fca0007ffe0ff */
[----:B0-----:R-:W-:-:S05]  /*43e0*/  IMAD.WIDE.U32 R2, R5, 0x4, R2 ;  /* 0x0000000405027825 */ /* 0x001fca00078e0002 */
[----:B------:R0:W2:Y:S01]  /*43f0*/  LDG.E R0, desc[UR12][R2.64] ;  /* 0x0000000c02007981 */ /* 0x0000a2000c1e1900 */
[-C--:B------:R-:W-:Y:S01]  /*4400*/  IABS R9, R12.reuse ;  /* 0x0000000c00097213 */ /* 0x080fe20000000000 */
[----:B------:R-:W-:Y:S01]  /*4410*/  BSSY.RECONVERGENT B2, `(.L_x_117) ;  /* 0x0000040000027945 */ /* 0x000fe20003800200 */
[----:B------:R-:W-:Y:S02]  /*4420*/  IABS R11, R17 ;  /* 0x00000011000b7213 */ /* 0x000fe40000000000 */
[----:B------:R-:W1:Y:S01]  /*4430*/  I2F.RP R6, R9 ;  /* 0x0000000900067306 */ /* 0x000e620000209400 */
[----:B------:R-:W-:-:S07]  /*4440*/  IABS R13, R12 ;  /* 0x0000000c000d7213 */ /* 0x000fce0000000000 */
[----:B-1----:R-:W1:Y:S02]  /*4450*/  MUFU.RCP R6, R6 ;  /* 0x0000000600067308 */ /* 0x002e640000001000 */
[----:B-1----:R-:W-:-:S06]  /*4460*/  VIADD R4, R6, 0xffffffe ;  /* 0x0ffffffe06047836 */ /* 0x002fcc0000000000 */
[----:B------:R1:W3:Y:S02]  /*4470*/  F2I.FTZ.U32.TRUNC.NTZ R5, R4 ;  /* 0x0000000400057305 */ /* 0x0002e4000021f000 */
[----:B-1----:R-:W-:Y:S01]  /*4480*/  IMAD.MOV.U32 R4, RZ, RZ, RZ ;  /* 0x000000ffff047224 */ /* 0x002fe200078e00ff */
[----:B---3--:R-:W-:-:S05]  /*4490*/  IADD3 R8, PT, PT, RZ, -R5, RZ ;  /* 0x80000005ff087210 */ /* 0x008fca0007ffe0ff */
[----:B0-----:R-:W-:Y:S01]  /*44a0*/  IMAD R3, R8, R9, RZ ;  /* 0x0000000908037224 */ /* 0x001fe200078e02ff */
[----:B------:R-:W-:-:S03]  /*44b0*/  MOV R8, R11 ;  /* 0x0000000b00087202 */ /* 0x000fc60000000f00 */
[----:B------:R-:W-:-:S04]  /*44c0*/  IMAD.HI.U32 R5, R5, R3, R4 ;  /* 0x0000000305057227 */ /* 0x000fc800078e0004 */
[----:B------:R-:W-:Y:S02]  /*44d0*/  IMAD.MOV R4, RZ, RZ, -R13 ;  /* 0x000000ffff047224 */ /* 0x000fe400078e0a0d */
[----:B------:R-:W-:-:S04]  /*44e0*/  IMAD.HI.U32 R3, R5, R8, RZ ;  /* 0x0000000805037227 */ /* 0x000fc800078e00ff */
[----:B------:R-:W-:-:S05]  /*44f0*/  IMAD R4, R3, R4, R8 ;  /* 0x0000000403047224 */ /* 0x000fca00078e0208 */
[----:B------:R-:W-:-:S13]  /*4500*/  ISETP.GT.U32.AND P1, PT, R9, R4, PT ;  /* 0x000000040900720c */ /* 0x000fda0003f24070 */
[-C--:B------:R-:W-:Y:S02]  /*4510*/  @!P1 IADD3 R4, PT, PT, R4, -R9.reuse, RZ ;  /* 0x8000000904049210 */ /* 0x080fe40007ffe0ff */
[----:B------:R-:W-:Y:S02]  /*4520*/  @!P1 IADD3 R3, PT, PT, R3, 0x1, RZ ;  /* 0x0000000103039810 */ /* 0x000fe40007ffe0ff */
[----:B------:R-:W-:Y:S02]  /*4530*/  ISETP.GE.U32.AND P0, PT, R4, R9, PT ;  /* 0x000000090400720c */ /* 0x000fe40003f06070 */
[----:B------:R-:W-:Y:S02]  /*4540*/  LOP3.LUT R4, R17, R12, RZ, 0x3c, !PT ;  /* 0x0000000c11047212 */ /* 0x000fe400078e3cff */
[----:B------:R-:W-:Y:S02]  /*4550*/  ISETP.NE.AND P1, PT, R12, RZ, PT ;  /* 0x000000ff0c00720c */ /* 0x000fe40003f25270 */
[----:B------:R-:W-:-:S07]  /*4560*/  ISETP.GE.AND P2, PT, R4, RZ, PT ;  /* 0x000000ff0400720c */ /* 0x000fce0003f46270 */
[----:B------:R-:W-:-:S06]  /*4570*/  @P0 VIADD R3, R3, 0x1 ;  /* 0x0000000103030836 */ /* 0x000fcc0000000000 */
[----:B------:R-:W-:Y:S01]  /*4580*/  @!P2 IMAD.MOV R3, RZ, RZ, -R3 ;  /* 0x000000ffff03a224 */ /* 0x000fe200078e0a03 */
[----:B------:R-:W-:-:S04]  /*4590*/  @!P1 LOP3.LUT R3, RZ, R12, RZ, 0x33, !PT ;  /* 0x0000000cff039212 */ /* 0x000fc800078e33ff */
[----:B------:R-:W-:Y:S02]  /*45a0*/  ISETP.GE.AND P2, PT, R3, RZ, PT ;  /* 0x000000ff0300720c */ /* 0x000fe40003f46270 */
[-C--:B--2---:R-:W-:Y:S02]  /*45b0*/  IABS R2, R0.reuse ;  /* 0x0000000000027213 */ /* 0x084fe40000000000 */
[----:B------:R-:W-:Y:S02]  /*45c0*/  IABS R4, R0 ;  /* 0x0000000000047213 */ /* 0x000fe40000000000 */
[----:B------:R-:W0:Y:S02]  /*45d0*/  I2F.RP R6, R2 ;  /* 0x0000000200067306 */ /* 0x000e240000209400 */
[----:B------:R-:W-:Y:S01]  /*45e0*/  IADD3 R8, PT, PT, RZ, -R4, RZ ;  /* 0x80000004ff087210 */ /* 0x000fe20007ffe0ff */
[----:B------:R-:W-:-:S05]  /*45f0*/  IMAD.MOV.U32 R4, RZ, RZ, RZ ;  /* 0x000000ffff047224 */ /* 0x000fca00078e00ff */
[----:B0-----:R-:W0:Y:S02]  /*4600*/  MUFU.RCP R6, R6 ;  /* 0x0000000600067308 */ /* 0x001e240000001000 */
[----:B0-----:R-:W-:Y:S01]  /*4610*/  VIADD R5, R6, 0xffffffe ;  /* 0x0ffffffe06057836 */ /* 0x001fe20000000000 */
[----:B------:R-:W-:-:S05]  /*4620*/  IABS R6, R3 ;  /* 0x0000000300067213 */ /* 0x000fca0000000000 */
[----:B------:R-:W0:Y:S02]  /*4630*/  F2I.FTZ.U32.TRUNC.NTZ R5, R5 ;  /* 0x0000000500057305 */ /* 0x000e24000021f000 */
[----:B0-----:R-:W-:-:S05]  /*4640*/  IADD3 R9, PT, PT, RZ, -R5, RZ ;  /* 0x80000005ff097210 */ /* 0x001fca0007ffe0ff */
[----:B------:R-:W-:-:S04]  /*4650*/  IMAD R9, R9, R2, RZ ;  /* 0x0000000209097224 */ /* 0x000fc800078e02ff */
        /* <DEDUP_REMOVED lines=27> */
.L_x_118:
[----:B------:R-:W-:Y:S05]  /*4810*/  BSYNC.RECONVERGENT B2 ;  /* 0x0000000000027941 */ /* 0x000fea0003800200 */
.L_x_117:
[----:B------:R-:W0:Y:S01]  /*4820*/  LDCU.64 UR8, c[0x0][0x388] ;  /* 0x00007100ff0877ac */ /* 0x000e220008000a00 */
[----:B------:R-:W-:Y:S02]  /*4830*/  SHF.R.S32.HI R3, RZ, 0x1f, R7 ;  /* 0x0000001fff037819 */ /* 0x000fe40000011407 */
[----:B------:R-:W-:-:S04]  /*4840*/  IADD3 R7, P0, PT, R10, R7, RZ ;  /* 0x000000070a077210 */ /* 0x000fc80007f1e0ff */
[----:B------:R-:W-:Y:S02]  /*4850*/  LEA.HI.X.SX32 R10, R10, R3, 0x1, P0 ;  /* 0x000000030a0a7211 */ /* 0x000fe400000f0eff */
[----:B0-----:R-:W-:-:S04]  /*4860*/  LEA R2, P0, R7, UR8, 0x2 ;  /* 0x0000000807027c11 */ /* 0x001fc8000f8010ff */
[----:B------:R-:W-:-:S05]  /*4870*/  LEA.HI.X R3, R7, UR9, R10, 0x2, P0 ;  /* 0x0000000907037c11 */ /* 0x000fca00080f140a */
[----:B------:R0:W-:Y:S04]  /*4880*/  STG.E desc[UR12][R2.64+-0x4], R0 ;  /* 0xfffffc0002007986 */ /* 0x0001e8000c10190c */
.L_x_84:
[----:B0-----:R-:W0:Y:S02]  /*4890*/  LDC R0, c[0x0][0x394] ;  /* 0x0000e500ff007b82 */ /* 0x001e240000000800 */
[----:B0-----:R-:W-:-:S13]  /*48a0*/  ISETP.GE.AND P0, PT, R0, 0x1, PT ;  /* 0x000000010000780c */ /* 0x001fda0003f06270 */
[----:B------:R-:W-:Y:S05]  /*48b0*/  @!P0 EXIT ;  /* 0x000000000000894d */ /* 0x000fea0003800000 */
[----:B------:R-:W0:Y:S01]  /*48c0*/  LDC R2, c[0x0][0x398] ;  /* 0x0000e600ff027b82 */ /* 0x000e220000000800 */
[C---:B------:R-:W-:Y:S01]  /*48d0*/  ISETP.GE.U32.AND P0, PT, R0.reuse, 0x8, PT ;  /* 0x000000080000780c */ /* 0x040fe20003f06070 */
[C---:B------:R-:W-:Y:S01]  /*48e0*/  IMAD R19, R17.reuse, R0, RZ ;  /* 0x0000000011137224 */ /* 0x040fe200078e02ff */
[----:B------:R-:W-:Y:S01]  /*48f0*/  LOP3.LUT R11, R0, 0x7, RZ, 0xc0, !PT ;  /* 0x00000007000b7812 */ /* 0x000fe200078ec0ff */
[----:B------:R-:W-:Y:S02]  /*4900*/  IMAD.MOV.U32 R10, RZ, RZ, RZ ;  /* 0x000000ffff0a7224 */ /* 0x000fe400078e00ff */
[----:B0-----:R-:W-:-:S08]  /*4910*/  IMAD R17, R17, UR5, R2 ;  /* 0x0000000511117c24 */ /* 0x001fd0000f8e0202 */
[----:B------:R-:W-:Y:S05]  /*4920*/  @!P0 BRA `(.L_x_119) ;  /* 0x00000008008c8947 */ /* 0x000fea0003800000 */
[----:B------:R-:W0:Y:S01]  /*4930*/  LDC R9, c[0x0][0x3ac] ;  /* 0x0000eb00ff097b82 */ /* 0x000e220000000800 */
[----:B------:R-:W1:Y:S01]  /*4940*/  LDCU.128 UR8, c[0x0][0x380] ;  /* 0x00007000ff0877ac */ /* 0x000e620008000c00 */
[----:B------:R-:W-:Y:S01]  /*4950*/  LOP3.LUT R10, R0, 0x7ffffff8, RZ, 0xc0, !PT ;  /* 0x7ffffff8000a7812 */ /* 0x000fe200078ec0ff */
[----:B------:R-:W-:Y:S01]  /*4960*/  IMAD.MOV.U32 R7, RZ, RZ, R19 ;  /* 0x000000ffff077224 */ /* 0x000fe200078e0013 */
[----:B------:R-:W-:Y:S02]  /*4970*/  MOV R8, R17 ;  /* 0x0000001100087202 */ /* 0x000fe40000000f00 */
[----:B------:R-:W-:Y:S01]  /*4980*/  IADD3 R5, PT, PT, -R10, RZ, RZ ;  /* 0x000000ff0a057210 */ /* 0x000fe20007ffe1ff */
[----:B-1----:R-:W-:Y:S02]  /*4990*/  UIADD3 UR6, UP0, UPT, UR8, 0x10, URZ ;  /* 0x0000001008067890 */ /* 0x002fe4000ff1e0ff */
[----:B------:R-:W-:Y:S02]  /*49a0*/  UIADD3 UR4, UP1, UPT, UR10, 0x10, URZ ;  /* 0x000000100a047890 */ /* 0x000fe4000ff3e0ff */
[----:B------:R-:W-:-:S02]  /*49b0*/  UIADD3.X UR7, UPT, UPT, URZ, UR9, URZ, UP0, !UPT ;  /* 0x00000009ff077290 */ /* 0x000fc400087fe4ff */
[----:B------:R-:W-:-:S12]  /*49c0*/  UIADD3.X UR5, UPT, UPT, URZ, UR11, URZ, UP1, !UPT ;  /* 0x0000000bff057290 */ /* 0x000fd80008ffe4ff */
.L_x_136:
[----:B------:R-:W-:Y:S01]  /*49d0*/  MOV R13, UR7 ;  /* 0x00000007000d7c02 */ /* 0x000fe20008000f00 */
[----:B------:R-:W-:-:S04]  /*49e0*/  IMAD.U32 R12, RZ, RZ, UR6 ;  /* 0x00000006ff0c7e24 */ /* 0x000fc8000f8e00ff */
[----:B------:R-:W-:-:S05]  /*49f0*/  IMAD.WIDE R12, R7, 0x4, R12 ;  /* 0x00000004070c7825 */ /* 0x000fca00078e020c */
[----:B------:R-:W2:Y:S01]  /*4a00*/  LDG.E R3, desc[UR12][R12.64+-0x10] ;  /* 0xfffff00c0c037981 */ /* 0x000ea2000c1e1900 */
[----:B01----:R-:W0:Y:S01]  /*4a10*/  MUFU.RCP R0, R9 ;  /* 0x0000000900007308 */ /* 0x003e220000001000 */
[----:B------:R-:W-:Y:S01]  /*4a20*/  VIADD R5, R5, 0x8 ;  /* 0x0000000805057836 */ /* 0x000fe20000000000 */
[----:B------:R-:W-:Y:S01]  /*4a30*/  MOV R14, UR4 ;  /* 0x00000004000e7c02 */ /* 0x000fe20008000f00 */
[----:B------:R-:W-:Y:S03]  /*4a40*/  BSSY.RECONVERGENT B2, `(.L_x_120) ;  /* 0x0000010000027945 */ /* 0x000fe60003800200 */
[----:B------:R-:W-:Y:S01]  /*4a50*/  ISETP.NE.AND P2, PT, R5, RZ, PT ;  /* 0x000000ff0500720c */ /* 0x000fe20003f45270 */
[----:B0-----:R-:W-:-:S04]  /*4a60*/  FFMA R15, R0, -R9, 1 ;  /* 0x3f800000000f7423 */ /* 0x001fc80000000809 */
[----:B------:R-:W-:Y:S01]  /*4a70*/  FFMA R0, R0, R15, R0 ;  /* 0x0000000f00007223 */ /* 0x000fe20000000000 */
[----:B------:R-:W-:Y:S02]  /*4a80*/  IMAD.U32 R15, RZ, RZ, UR5 ;  /* 0x00000005ff0f7e24 */ /* 0x000fe4000f8e00ff */
[----:B------:R-:W-:Y:S01]  /*4a90*/  IMAD.WIDE R14, R8, 0x4, R14 ;  /* 0x00000004080e7825 */ /* 0x000fe200078e020e */
[----:B--2---:R-:W0:Y:S03]  /*4aa0*/  FCHK P0, R3, R9 ;  /* 0x0000000903007302 */ /* 0x004e260000000000 */
[----:B------:R-:W-:-:S04]  /*4ab0*/  FFMA R2, R3, R0, RZ ;  /* 0x0000000003027223 */ /* 0x000fc800000000ff */
[----:B------:R-:W-:-:S04]  /*4ac0*/  FFMA R21, R2, -R9, R3 ;  /* 0x8000000902157223 */ /* 0x000fc80000000003 */
[----:B------:R-:W-:Y:S01]  /*4ad0*/  FFMA R21, R0, R21, R2 ;  /* 0x0000001500157223 */ /* 0x000fe20000000002 */
[----:B0-----:R-:W-:Y:S06]  /*4ae0*/  @!P0 BRA `(.L_x_121) ;  /* 0x0000000000148947 */ /* 0x001fec0003800000 */
[----:B------:R-:W0:Y:S01]  /*4af0*/  LDCU UR8, c[0x0][0x3ac] ;  /* 0x00007580ff0877ac */ /* 0x000e220008000800 */
[----:B------:R-:W-:Y:S02]  /*4b00*/  MOV R6, 0x4b30 ;  /* 0x00004b3000067802 */ /* 0x000fe40000000f00 */
[----:B0-----:R-:W-:-:S07]  /*4b10*/  MOV R0, UR8 ;  /* 0x0000000800007c02 */ /* 0x001fce0008000f00 */
[----:B------:R-:W-:Y:S05]  /*4b20*/  CALL.REL.NOINC `($__internal_1_$__cuda_sm3x_div_rn_noftz_f32_slowpath) ;  /* 0x00000010009c7944 */ /* 0x000fea0003c00000 */
[----:B------:R-:W-:-:S07]  /*4b30*/  IMAD.MOV.U32 R21, RZ, RZ, R0 ;  /* 0x000000ffff157224 */ /* 0x000fce00078e0000 */
.L_x_121:
[----:B------:R-:W-:Y:S05]  /*4b40*/  BSYNC.RECONVERGENT B2 ;  /* 0x0000000000027941 */ /* 0x000fea0003800200 */
.L_x_120:
[----:B------:R0:W-:Y:S04]  /*4b50*/  STG.E desc[UR12][R14.64+-0x10], R21 ;  /* 0xfffff0150e007986 */ /* 0x0001e8000c10190c */
[----:B------:R-:W2:Y:S01]  /*4b60*/  LDG.E R23, desc[UR12][R12.64+-0xc] ;  /* 0xfffff40c0c177981 */ /* 0x000ea2000c1e1900 */
[----:B------:R-:W1:Y:S01]  /*4b70*/  MUFU.RCP R0, R9 ;  /* 0x0000000900007308 */ /* 0x000e620000001000 */
[----:B------:R-:W-:Y:S01]  /*4b80*/  BSSY.RECONVERGENT B2, `(.L_x_122) ;  /* 0x000000e000027945 */ /* 0x000fe20003800200 */
[----:B-1----:R-:W-:-:S04]  /*4b90*/  FFMA R3, R0, -R9, 1 ;  /* 0x3f80000000037423 */ /* 0x002fc80000000809 */
[----:B------:R-:W-:Y:S02]  /*4ba0*/  FFMA R0, R0, R3, R0 ;  /* 0x0000000300007223 */ /* 0x000fe40000000000 */
[----:B--2---:R-:W1:Y:S02]  /*4bb0*/  FCHK P0, R23, R9 ;  /* 0x0000000917007302 */ /* 0x004e640000000000 */
[----:B------:R-:W-:-:S04]  /*4bc0*/  FFMA R2, R0, R23, RZ ;  /* 0x0000001700027223 */ /* 0x000fc800000000ff */
[----:B------:R-:W-:-:S04]  /*4bd0*/  FFMA R3, R2, -R9, R23 ;  /* 0x8000000902037223 */ /* 0x000fc80000000017 */
[----:B------:R-:W-:Y:S01]  /*4be0*/  FFMA R3, R0, R3, R2 ;  /* 0x0000000300037223 */ /* 0x000fe20000000002 */
[----:B01----:R-:W-:Y:S06]  /*4bf0*/  @!P0 BRA `(.L_x_123) ;  /* 0x0000000000188947 */ /* 0x003fec0003800000 */
[----:B------:R-:W0:Y:S01]  /*4c00*/  LDCU UR8, c[0x0][0x3ac] ;  /* 0x00007580ff0877ac */ /* 0x000e220008000800 */
[----:B------:R-:W-:Y:S02]  /*4c10*/  MOV R3, R23 ;  /* 0x0000001700037202 */ /* 0x000fe40000000f00 */
[----:B------:R-:W-:Y:S01]  /*4c20*/  MOV R6, 0x4c50 ;  /* 0x00004c5000067802 */ /* 0x000fe20000000f00 */
[----:B0-----:R-:W-:-:S07]  /*4c30*/  IMAD.U32 R0, RZ, RZ, UR8 ;  /* 0x00000008ff007e24 */ /* 0x001fce000f8e00ff */
[----:B------:R-:W-:Y:S05]  /*4c40*/  CALL.REL.NOINC `($__internal_1_$__cuda_sm3x_div_rn_noftz_f32_slowpath) ;  /* 0x0000001000547944 */ /* 0x000fea0003c00000 */
[----:B------:R-:W-:-:S07]  /*4c50*/  MOV R3, R0 ;  /* 0x0000000000037202 */ /* 0x000fce0000000f00 */
.L_x_123:
[----:B------:R-:W-:Y:S05]  /*4c60*/  BSYNC.RECONVERGENT B2 ;  /* 0x0000000000027941 */ /* 0x000fea0003800200 */
.L_x_122:
        /* <DEDUP_REMOVED lines=12> */
[----:B------:R-:W-:Y:S01]  /*4d30*/  IMAD.MOV.U32 R3, RZ, RZ, R23 ;  /* 0x000000ffff037224 */ /* 0x000fe200078e0017 */
[----:B------:R-:W-:Y:S02]  /*4d40*/  MOV R6, 0x4d70 ;  /* 0x00004d7000067802 */ /* 0x000fe40000000f00 */
[----:B0-----:R-:W-:-:S07]  /*4d50*/  MOV R0, UR8 ;  /* 0x0000000800007c02 */ /* 0x001fce0008000f00 */
[----:B------:R-:W-:Y:S05]  /*4d60*/  CALL.REL.NOINC `($__internal_1_$__cuda_sm3x_div_rn_noftz_f32_slowpath) ;  /* 0x00000010000c7944 */ /* 0x000fea0003c00000 */
[----:B------:R-:W-:-:S07]  /*4d70*/  IMAD.MOV.U32 R21, RZ, RZ, R0 ;  /* 0x000000ffff157224 */ /* 0x000fce00078e0000 */
.L_x_125:
[----:B------:R-:W-:Y:S05]  /*4d80*/  BSYNC.RECONVERGENT B2 ;  /* 0x0000000000027941 */ /* 0x000fea0003800200 */
.L_x_124:
        /* <DEDUP_REMOVED lines=17> */
.L_x_127:
[----:B------:R-:W-:Y:S05]  /*4ea0*/  BSYNC.RECONVERGENT B2 ;  /* 0x0000000000027941 */ /* 0x000fea0003800200 */
.L_x_126:
        /* <DEDUP_REMOVED lines=17> */
.L_x_129:
[----:B------:R-:W-:Y:S05]  /*4fc0*/  BSYNC.RECONVERGENT B2 ;  /* 0x0000000000027941 */ /* 0x000fea0003800200 */
.L_x_128:
        /* <DEDUP_REMOVED lines=17> */
.L_x_131:
[----:B------:R-:W-:Y:S05]  /*50e0*/  BSYNC.RECONVERGENT B2 ;  /* 0x0000000000027941 */ /* 0x000fea0003800200 */
.L_x_130:
        /* <DEDUP_REMOVED lines=17> */
.L_x_133:
[----:B------:R-:W-:Y:S05]  /*5200*/  BSYNC.RECONVERGENT B2 ;  /* 0x0000000000027941 */ /* 0x000fea0003800200 */
.L_x_132:
        /* <DEDUP_REMOVED lines=16> */
.L_x_135:
[----:B------:R-:W-:Y:S05]  /*5310*/  BSYNC.RECONVERGENT B2 ;  /* 0x0000000000027941 */ /* 0x000fea0003800200 */
.L_x_134:
[----:B------:R1:W-:Y:S01]  /*5320*/  STG.E desc[UR12][R14.64+0xc], R0 ;  /* 0x00000c000e007986 */ /* 0x0003e2000c10190c */
[----:B------:R-:W-:Y:S01]  /*5330*/  IADD3 R7, PT, PT, R7, 0x8, RZ ;  /* 0x0000000807077810 */ /* 0x000fe20007ffe0ff */
[----:B------:R-:W-:Y:S01]  /*5340*/  VIADD R8, R8, 0x8 ;  /* 0x0000000808087836 */ /* 0x000fe20000000000 */
[----:B------:R-:W-:Y:S06]  /*5350*/  @P2 BRA `(.L_x_136) ;  /* 0xfffffff4009c2947 */ /* 0x000fec000383ffff */
.L_x_119:
[----:B------:R-:W-:-:S13]  /*5360*/  ISETP.NE.AND P0, PT, R11, RZ, PT ;  /* 0x000000ff0b00720c */ /* 0x000fda0003f05270 */
[----:B------:R-:W-:Y:S05]  /*5370*/  @!P0 EXIT ;  /* 0x000000000000894d */ /* 0x000fea0003800000 */
[----:B------:R-:W0:Y:S01]  /*5380*/  LDCU UR4, c[0x0][0x394] ;  /* 0x00007280ff0477ac */ /* 0x000e220008000800 */
[----:B------:R-:W-:Y:S01]  /*5390*/  ISETP.GE.U32.AND P0, PT, R11, 0x4, PT ;  /* 0x000000040b00780c */ /* 0x000fe20003f06070 */
[----:B0-----:R-:W-:-:S12]  /*53a0*/  ULOP3.LUT UR4, UR4, 0x3, URZ, 0xc0, !UPT ;  /* 0x0000000304047892 */ /* 0x001fd8000f8ec0ff */
[----:B------:R-:W-:Y:S05]  /*53b0*/  @!P0 BRA `(.L_x_137) ;  /* 0x0000000400488947 */ /* 0x000fea0003800000 */
[----:B------:R-:W0:Y:S01]  /*53c0*/  LDC.64 R12, c[0x0][0x380] ;  /* 0x0000e000ff0c7b82 */ /* 0x000e220000000a00 */
[----:B------:R-:W-:-:S07]  /*53d0*/  IADD3 R3, PT, PT, R19, R10, RZ ;  /* 0x0000000a13037210 */ /* 0x000fce0007ffe0ff */
[----:B------:R-:W1:Y:S01]  /*53e0*/  LDC R5, c[0x0][0x3ac] ;  /* 0x0000eb00ff057b82 */ /* 0x000e620000000800 */
[----:B0-----:R-:W-:-:S05]  /*53f0*/  IMAD.WIDE R12, R3, 0x4, R12 ;  /* 0x00000004030c7825 */ /* 0x001fca00078e020c */
[----:B------:R-:W2:Y:S01]  /*5400*/  LDG.E R4, desc[UR12][R12.64] ;  /* 0x0000000c0c047981 */ /* 0x000ea2000c1e1900 */
[----:B------:R-:W-:Y:S01]  /*5410*/  BSSY.RECONVERGENT B2, `(.L_x_138) ;  /* 0x000000f000027945 */ /* 0x000fe20003800200 */
[----:B-1----:R-:W0:Y:S02]  /*5420*/  MUFU.RCP R0, R5 ;  /* 0x0000000500007308 */ /* 0x002e240000001000 */
[----:B0-----:R-:W-:-:S04]  /*5430*/  FFMA R3, R0, -R5, 1 ;  /* 0x3f80000000037423 */ /* 0x001fc80000000805 */
[----:B------:R-:W-:Y:S02]  /*5440*/  FFMA R0, R0, R3, R0 ;  /* 0x0000000300007223 */ /* 0x000fe40000000000 */
[----:B--2---:R-:W0:Y:S02]  /*5450*/  FCHK P0, R4, R5 ;  /* 0x0000000504007302 */ /* 0x004e240000000000 */
        /* <DEDUP_REMOVED lines=10> */
.L_x_139:
[----:B------:R-:W-:Y:S05]  /*5500*/  BSYNC.RECONVERGENT B2 ;  /* 0x0000000000027941 */ /* 0x000fea0003800200 */
.L_x_138:
[----:B------:R-:W0:Y:S01]  /*5510*/  LDC.64 R8, c[0x0][0x388] ;  /* 0x0000e200ff087b82 */ /* 0x000e220000000a00 */
[----:B------:R-:W-:-:S07]  /*5520*/  IADD3 R5, PT, PT, R17, R10, RZ ;  /* 0x0000000a11057210 */ /* 0x000fce0007ffe0ff */
[----:B------:R-:W1:Y:S01]  /*5530*/  LDC R7, c[0x0][0x3ac] ;  /* 0x0000eb00ff077b82 */ /* 0x000e620000000800 */
[----:B0-----:R-:W-:-:S05]  /*5540*/  IMAD.WIDE R8, R5, 0x4, R8 ;  /* 0x0000000405087825 */ /* 0x001fca00078e0208 */
[----:B------:R0:W-:Y:S04]  /*5550*/  STG.E desc[UR12][R8.64], R3 ;  /* 0x0000000308007986 */ /* 0x0001e8000c10190c */
[----:B------:R-:W2:Y:S01]  /*5560*/  LDG.E R4, desc[UR12][R12.64+0x4] ;  /* 0x0000040c0c047981 */ /* 0x000ea2000c1e1900 */
[----:B-1----:R-:W1:Y:S01]  /*5570*/  MUFU.RCP R0, R7 ;  /* 0x0000000700007308 */ /* 0x002e620000001000 */
        /* <DEDUP_REMOVED lines=14> */
.L_x_141:
[----:B------:R-:W-:Y:S05]  /*5660*/  BSYNC.RECONVERGENT B2 ;  /* 0x0000000000027941 */ /* 0x000fea0003800200 */
.L_x_140:
[----:B------:R0:W-:Y:S01]  /*5670*/  STG.E desc[UR12][R8.64+0x4], R5 ;  /* 0x0000040508007986 */ /* 0x0001e2000c10190c */
[----:B------:R-:W1:Y:S03]  /*5680*/  LDC R7, c[0x0][0x3ac] ;  /* 0x0000eb00ff077b82 */ /* 0x000e660000000800 */
[----:B------:R-:W2:Y:S01]  /*5690*/  LDG.E R4, desc[UR12][R12.64+0x8] ;  /* 0x0000080c0c047981 */ /* 0x000ea2000c1e1900 */
[----:B------:R-:W-:Y:S01]  /*56a0*/  BSSY.RECONVERGENT B2, `(.L_x_142) ;  /* 0x000000f000027945 */ /* 0x000fe20003800200 */
[----:B-1----:R-:W1:Y:S02]  /*56b0*/  MUFU.RCP R0, R7 ;  /* 0x0000000700007308 */ /* 0x002e640000001000 */
        /* <DEDUP_REMOVED lines=13> */
.L_x_143:
[----:B------:R-:W-:Y:S05]  /*5790*/  BSYNC.RECONVERGENT B2 ;  /* 0x0000000000027941 */ /* 0x000fea0003800200 */
.L_x_142:
        /* <DEDUP_REMOVED lines=17> */
.L_x_145:
[----:B------:R-:W-:Y:S05]  /*58b0*/  BSYNC.RECONVERGENT B2 ;  /* 0x0000000000027941 */ /* 0x000fea0003800200 */
.L_x_144:
[----:B------:R0:W-:Y:S01]  /*58c0*/  STG.E desc[UR12][R8.64+0xc], R0 ;  /* 0x00000c0008007986 */ /* 0x0001e2000c10190c */
[----:B------:R-:W-:-:S07]  /*58d0*/  VIADD R10, R10, 0x4 ;  /* 0x000000040a0a7836 */ /* 0x000fce0000000000 */
.L_x_137:
[----:B------:R-:W-:-:S13]  /*58e0*/  ISETP.NE.AND P0, PT, RZ, UR4, PT ;  /* 0x00000004ff007c0c */ /* 0x000fda000bf05270 */
[----:B------:R-:W-:Y:S05]  /*58f0*/  @!P0 EXIT ;  /* 0x000000000000894d */ /* 0x000fea0003800000 */
[----:B------:R-:W-:-:S09]  /*5900*/  UISETP.NE.AND UP0, UPT, UR4, 0x1, UPT ;  /* 0x000000010400788c */ /* 0x000fd2000bf05270 */
[----:B------:R-:W-:Y:S05]  /*5910*/  BRA.U !UP0, `(.L_x_146) ;  /* 0x0000000108b07547 */ /* 0x000fea000b800000 */
[----:B------:R-:W2:Y:S01]  /*5920*/  LDC.64 R12, c[0x0][0x380] ;  /* 0x0000e000ff0c7b82 */ /* 0x000ea20000000a00 */
[----:B------:R-:W-:-:S07]  /*5930*/  IADD3 R3, PT, PT, R19, R10, RZ ;  /* 0x0000000a13037210 */ /* 0x000fce0007ffe0ff */
[----:B------:R-:W0:Y:S01]  /*5940*/  LDC R5, c[0x0][0x3ac] ;  /* 0x0000eb00ff057b82 */ /* 0x000e220000000800 */
[----:B--2---:R-:W-:-:S05]  /*5950*/  IMAD.WIDE R12, R3, 0x4, R12 ;  /* 0x00000004030c7825 */ /* 0x004fca00078e020c */
[----:B------:R-:W2:Y:S01]  /*5960*/  LDG.E R4, desc[UR12][R12.64] ;  /* 0x0000000c0c047981 */ /* 0x000ea2000c1e1900 */
[----:B------:R-:W-:Y:S01]  /*5970*/  BSSY.RECONVERGENT B2, `(.L_x_147) ;  /* 0x000000f000027945 */ /* 0x000fe20003800200 */
[----:B01----:R-:W0:Y:S02]  /*5980*/  MUFU.RCP R0, R5 ;  /* 0x0000000500007308 */ /* 0x003e240000001000 */
        /* <DEDUP_REMOVED lines=13> */
.L_x_148:
[----:B------:R-:W-:Y:S05]  /*5a60*/  BSYNC.RECONVERGENT B2 ;  /* 0x0000000000027941 */ /* 0x000fea0003800200 */
.L_x_147:
        /* <DEDUP_REMOVED lines=20> */
.L_x_150:
[----:B------:R-:W-:Y:S05]  /*5bb0*/  BSYNC.RECONVERGENT B2 ;  /* 0x0000000000027941 */ /* 0x000fea0003800200 */
.L_x_149:
[----:B------:R2:W-:Y:S01]  /*5bc0*/  STG.E desc[UR12][R8.64+0x4], R0 ;  /* 0x0000040008007986 */ /* 0x0005e2000c10190c */
[----:B------:R-:W-:-:S07]  /*5bd0*/  VIADD R10, R10, 0x2 ;  /* 0x000000020a0a7836 */ /* 0x000fce0000000000 */
.L_x_146:
[----:B012---:R-:W0:Y:S02]  /*5be0*/  LDC R0, c[0x0][0x394] ;  /* 0x0000e500ff007b82 */ /* 0x007e240000000800 */
[----:B0-----:R-:W-:-:S04]  /*5bf0*/  LOP3.LUT R0, R0, 0x1, RZ, 0xc0, !PT ;  /* 0x0000000100007812 */ /* 0x001fc800078ec0ff */
[----:B------:R-:W-:-:S13]  /*5c00*/  ISETP.NE.U32.AND P0, PT, R0, 0x1, PT ;  /* 0x000000010000780c */ /* 0x000fda0003f05070 */
[----:B------:R-:W-:Y:S05]  /*5c10*/  @P0 EXIT ;  /* 0x000000000000094d */ /* 0x000fea0003800000 */
[----:B------:R-:W0:Y:S01]  /*5c20*/  LDC.64 R2, c[0x0][0x380] ;  /* 0x0000e000ff027b82 */ /* 0x000e220000000a00 */
[----:B------:R-:W-:-:S07]  /*5c30*/  IADD3 R19, PT, PT, R19, R10, RZ ;  /* 0x0000000a13137210 */ /* 0x000fce0007ffe0ff */
[----:B------:R-:W1:Y:S01]  /*5c40*/  LDC R6, c[0x0][0x3ac] ;  /* 0x0000eb00ff067b82 */ /* 0x000e620000000800 */
[----:B0-----:R-:W-:-:S06]  /*5c50*/  IMAD.WIDE R2, R19, 0x4, R2 ;  /* 0x0000000413027825 */ /* 0x001fcc00078e0202 */
        /* <DEDUP_REMOVED lines=11> */
[----:B------:R-:W-:Y:S01]  /*5d10*/  MOV R6, 0x5d40 ;  /* 0x00005d4000067802 */ /* 0x000fe20000000f00 */
[----:B0-----:R-:W-:-:S07]  /*5d20*/  IMAD.U32 R0, RZ, RZ, UR4 ;  /* 0x00000004ff007e24 */ /* 0x001fce000f8e00ff */
[----:B------:R-:W-:Y:S05]  /*5d30*/  CALL.REL.NOINC `($__internal_1_$__cuda_sm3x_div_rn_noftz_f32_slowpath) ;  /* 0x0000000000187944 */ /* 0x000fea0003c00000 */
.L_x_152:
[----:B------:R-:W-:Y:S05]  /*5d40*/  BSYNC.RECONVERGENT B2 ;  /* 0x0000000000027941 */ /* 0x000fea0003800200 */
.L_x_151:
[----:B------:R-:W0:Y:S01]  /*5d50*/  LDC.64 R2, c[0x0][0x388] ;  /* 0x0000e200ff027b82 */ /* 0x000e220000000a00 */
[----:B------:R-:W-:-:S05]  /*5d60*/  IADD3 R17, PT, PT, R17, R10, RZ ;  /* 0x0000000a11117210 */ /* 0x000fca0007ffe0ff */
[----:B0-----:R-:W-:-:S05]  /*5d70*/  IMAD.WIDE R2, R17, 0x4, R2 ;  /* 0x0000000411027825 */ /* 0x001fca00078e0202 */
[----:B------:R-:W-:Y:S01]  /*5d80*/  STG.E desc[UR12][R2.64], R0 ;  /* 0x0000000002007986 */ /* 0x000fe2000c10190c */
[----:B------:R-:W-:Y:S05]  /*5d90*/  EXIT ;  /* 0x000000000000794d */ /* 0x000fea0003800000 */
        .weak           $__internal_1_$__cuda_sm3x_div_rn_noftz_f32_slowpath
        .type           $__internal_1_$__cuda_sm3x_div_rn_noftz_f32_slowpath,@function
        .size           $__internal_1_$__cuda_sm3x_div_rn_noftz_f32_slowpath,(.L_x_171 - $__internal_1_$__cuda_sm3x_div_rn_noftz_f32_slowpath)
$__internal_1_$__cuda_sm3x_div_rn_noftz_f32_slowpath:
[----:B------:R-:W-:Y:S01]  /*5da0*/  SHF.R.U32.HI R4, RZ, 0x17, R0 ;  /* 0x00000017ff047819 */ /* 0x000fe20000011600 */
[----:B------:R-:W-:Y:S01]  /*5db0*/  BSSY.RECONVERGENT B0, `(.L_x_153) ;  /* 0x0000065000007945 */ /* 0x000fe20003800200 */
[----:B------:R-:W-:Y:S02]  /*5dc0*/  SHF.R.U32.HI R16, RZ, 0x17, R3 ;  /* 0x00000017ff107819 */ /* 0x000fe40000011603 */
[----:B------:R-:W-:Y:S02]  /*5dd0*/  LOP3.LUT R4, R4, 0xff, RZ, 0xc0, !PT ;  /* 0x000000ff04047812 */ /* 0x000fe400078ec0ff */
[----:B------:R-:W-:-:S03]  /*5de0*/  LOP3.LUT R16, R16, 0xff, RZ, 0xc0, !PT ;  /* 0x000000ff10107812 */ /* 0x000fc600078ec0ff */
[----:B------:R-:W-:Y:S01]  /*5df0*/  VIADD R2, R4, 0xffffffff ;  /* 0xffffffff04027836 */ /* 0x000fe20000000000 */
[----:B------:R-:W-:-:S04]  /*5e00*/  IADD3 R18, PT, PT, R16, -0x1, RZ ;  /* 0xffffffff10127810 */ /* 0x000fc80007ffe0ff */
[----:B------:R-:W-:-:S04]  /*5e10*/  ISETP.GT.U32.AND P0, PT, R2, 0xfd, PT ;  /* 0x000000fd0200780c */ /* 0x000fc80003f04070 */
[----:B------:R-:W-:Y:S01]  /*5e20*/  ISETP.GT.U32.OR P0, PT, R18, 0xfd, P0 ;  /* 0x000000fd1200780c */ /* 0x000fe20000704470 */
[----:B------:R-:W-:-:S12]  /*5e30*/  IMAD.MOV.U32 R18, RZ, RZ, R3 ;  /* 0x000000ffff127224 */ /* 0x000fd800078e0003 */
[----:B------:R-:W-:Y:S01]  /*5e40*/  @!P0 MOV R2, RZ ;  /* 0x000000ff00028202 */ /* 0x000fe20000000f00 */
[----:B------:R-:W-:Y:S06]  /*5e50*/  @!P0 BRA `(.L_x_154) ;  /* 0x0000000000648947 */ /* 0x000fec0003800000 */
[----:B------:R-:W-:Y:S02]  /*5e60*/  FSETP.GTU.FTZ.AND P0, PT, |R3|, +INF , PT ;  /* 0x7f8000000300780b */ /* 0x000fe40003f1c200 */
[----:B------:R-:W-:-:S04]  /*5e70*/  FSETP.GTU.FTZ.AND P1, PT, |R0|, +INF , PT ;  /* 0x7f8000000000780b */ /* 0x000fc80003f3c200 */
[----:B------:R-:W-:-:S13]  /*5e80*/  PLOP3.LUT P0, PT, P0, P1, PT, 0xf8, 0x8f ;  /* 0x00000000008f781c */ /* 0x000fda0000703f70 */
[----:B------:R-:W-:Y:S05]  /*5e90*/  @P0 BRA `(.L_x_155) ;  /* 0x0000000400540947 */ /* 0x000fea0003800000 */
[----:B------:R-:W-:-:S13]  /*5ea0*/  LOP3.LUT P0, RZ, R0, 0x7fffffff, R18, 0xc8, !PT ;  /* 0x7fffffff00ff7812 */ /* 0x000fda000780c812 */
[----:B------:R-:W-:Y:S05]  /*5eb0*/  @!P0 BRA `(.L_x_156) ;  /* 0x0000000400448947 */ /* 0x000fea0003800000 */
[C---:B------:R-:W-:Y:S02]  /*5ec0*/  FSETP.NEU.FTZ.AND P3, PT, |R3|.reuse, +INF , PT ;  /* 0x7f8000000300780b */ /* 0x040fe40003f7d200 */
[----:B------:R-:W-:Y:S02]  /*5ed0*/  FSETP.NEU.FTZ.AND P1, PT, |R0|, +INF , PT ;  /* 0x7f8000000000780b */ /* 0x000fe40003f3d200 */
[----:B------:R-:W-:-:S11]  /*5ee0*/  FSETP.NEU.FTZ.AND P0, PT, |R3|, +INF , PT ;  /* 0x7f8000000300780b */ /* 0x000fd60003f1d200 */
[----:B------:R-:W-:Y:S05]  /*5ef0*/  @!P1 BRA !P3, `(.L_x_156) ;  /* 0x0000000400349947 */ /* 0x000fea0005800000 */
[----:B------:R-:W-:-:S04]  /*5f00*/  LOP3.LUT P3, RZ, R18, 0x7fffffff, RZ, 0xc0, !PT ;  /* 0x7fffffff12ff7812 */ /* 0x000fc8000786c0ff */
[----:B------:R-:W-:-:S13]  /*5f10*/  PLOP3.LUT P1, PT, P1, P3, PT, 0x2f, 0xf2 ;  /* 0x0000000000f2781c */ /* 0x000fda0000f26577 */
[----:B------:R-:W-:Y:S05]  /*5f20*/  @P1 BRA `(.L_x_157) ;  /* 0x0000000400201947 */ /* 0x000fea0003800000 */
[----:B------:R-:W-:-:S04]  /*5f30*/  LOP3.LUT P1, RZ, R0, 0x7fffffff, RZ, 0xc0, !PT ;  /* 0x7fffffff00ff7812 */ /* 0x000fc8000782c0ff */
[----:B------:R-:W-:-:S13]  /*5f40*/  PLOP3.LUT P0, PT, P0, P1, PT, 0x2f, 0xf2 ;  /* 0x0000000000f2781c */ /* 0x000fda0000702577 */
[----:B------:R-:W-:Y:S05]  /*5f50*/  @P0 BRA `(.L_x_158) ;  /* 0x0000000400080947 */ /* 0x000fea0003800000 */
[----:B------:R-:W-:-:S05]  /*5f60*/  VIADD R2, R16, 0xffffffff ;  /* 0xffffffff10027836 */ /* 0x000fca0000000000 */
[----:B------:R-:W-:Y:S02]  /*5f70*/  ISETP.GE.AND P0, PT, R2, RZ, PT ;  /* 0x000000ff0200720c */ /* 0x000fe40003f06270 */
[----:B------:R-:W-:-:S04]  /*5f80*/  IADD3 R2, PT, PT, R4, -0x1, RZ ;  /* 0xffffffff04027810 */ /* 0x000fc80007ffe0ff */
[----:B------:R-:W-:-:S07]  /*5f90*/  ISETP.GE.AND P1, PT, R2, RZ, PT ;  /* 0x000000ff0200720c */ /* 0x000fce0003f26270 */
[----:B------:R-:W-:Y:S01]  /*5fa0*/  @P0 IMAD.MOV.U32 R2, RZ, RZ, RZ ;  /* 0x000000ffff020224 */ /* 0x000fe200078e00ff */
[----:B------:R-:W-:Y:S01]  /*5fb0*/  @!P0 MOV R2, 0xffffffc0 ;  /* 0xffffffc000028802 */ /* 0x000fe20000000f00 */
[----:B------:R-:W-:-:S04]  /*5fc0*/  @!P0 FFMA R18, R3, 1.84467440737095516160e+19, RZ ;  /* 0x5f80000003128823 */ /* 0x000fc800000000ff */
[----:B------:R-:W-:Y:S01]  /*5fd0*/  @!P1 FFMA R0, R0, 1.84467440737095516160e+19, RZ ;  /* 0x5f80000000009823 */ /* 0x000fe200000000ff */
[----:B------:R-:W-:-:S07]  /*5fe0*/  @!P1 VIADD R2, R2, 0x40 ;  /* 0x0000004002029836 */ /* 0x000fce0000000000 */
.L_x_154:
[----:B------:R-:W-:Y:S01]  /*5ff0*/  LEA R3, R4, 0xc0800000, 0x17 ;  /* 0xc080000004037811 */ /* 0x000fe200078eb8ff */
[----:B------:R-:W-:Y:S01]  /*6000*/  VIADD R21, R16, 0xffffff81 ;  /* 0xffffff8110157836 */ /* 0x000fe20000000000 */
[----:B------:R-:W-:Y:S02]  /*6010*/  BSSY.RECONVERGENT B1, `(.L_x_159) ;  /* 0x0000035000017945 */ /* 0x000fe40003800200 */
[----:B------:R-:W-:Y:S01]  /*6020*/  IADD3 R22, PT, PT, -R3, R0, RZ ;  /* 0x0000000003167210 */ /* 0x000fe20007ffe1ff */
[C---:B------:R-:W-:Y:S01]  /*6030*/  IMAD R0, R21.reuse, -0x800000, R18 ;  /* 0xff80000015007824 */ /* 0x040fe200078e0212 */
[----:B------:R-:W-:Y:S02]  /*6040*/  IADD3 R21, PT, PT, R21, 0x7f, -R4 ;  /* 0x0000007f15157810 */ /* 0x000fe40007ffe804 */
[----:B------:R-:W0:Y:S01]  /*6050*/  MUFU.RCP R20, R22 ;  /* 0x0000001600147308 */ /* 0x000e220000001000 */
[----:B------:R-:W-:Y:S01]  /*6060*/  FADD.FTZ R3, -R22, -RZ ;  /* 0x800000ff16037221 */ /* 0x000fe20000010100 */
[----:B------:R-:W-:-:S03]  /*6070*/  IADD3 R21, PT, PT, R21, R2, RZ ;  /* 0x0000000215157210 */ /* 0x000fc60007ffe0ff */
[----:B0-----:R-:W-:-:S04]  /*6080*/  FFMA R23, R20, R3, 1 ;  /* 0x3f80000014177423 */ /* 0x001fc80000000003 */
[----:B------:R-:W-:-:S04]  /*6090*/  FFMA R23, R20, R23, R20 ;  /* 0x0000001714177223 */ /* 0x000fc80000000014 */
[----:B------:R-:W-:-:S04]  /*60a0*/  FFMA R16, R0, R23, RZ ;  /* 0x0000001700107223 */ /* 0x000fc800000000ff */
[----:B------:R-:W-:-:S04]  /*60b0*/  FFMA R18, R3, R16, R0 ;  /* 0x0000001003127223 */ /* 0x000fc80000000000 */
[----:B------:R-:W-:-:S04]  /*60c0*/  FFMA R18, R23, R18, R16 ;  /* 0x0000001217127223 */ /* 0x000fc80000000010 */
[----:B------:R-:W-:-:S04]  /*60d0*/  FFMA R3, R3, R18, R0 ;  /* 0x0000001203037223 */ /* 0x000fc80000000000 */
[----:B------:R-:W-:-:S05]  /*60e0*/  FFMA R0, R23, R3, R18 ;  /* 0x0000000317007223 */ /* 0x000fca0000000012 */
[----:B------:R-:W-:-:S04]  /*60f0*/  SHF.R.U32.HI R4, RZ, 0x17, R0 ;  /* 0x00000017ff047819 */ /* 0x000fc80000011600 */
[----:B------:R-:W-:-:S05]  /*6100*/  LOP3.LUT R2, R4, 0xff, RZ, 0xc0, !PT ;  /* 0x000000ff04027812 */ /* 0x000fca00078ec0ff */
[----:B------:R-:W-:-:S05]  /*6110*/  IMAD.IADD R2, R2, 0x1, R21 ;  /* 0x0000000102027824 */ /* 0x000fca00078e0215 */
[----:B------:R-:W-:-:S04]  /*6120*/  IADD3 R4, PT, PT, R2, -0x1, RZ ;  /* 0xffffffff02047810 */ /* 0x000fc80007ffe0ff */
[----:B------:R-:W-:-:S13]  /*6130*/  ISETP.GE.U32.AND P0, PT, R4, 0xfe, PT ;  /* 0x000000fe0400780c */ /* 0x000fda0003f06070 */
[----:B------:R-:W-:Y:S05]  /*6140*/  @!P0 BRA `(.L_x_160) ;  /* 0x0000000000808947 */ /* 0x000fea0003800000 */
[----:B------:R-:W-:-:S13]  /*6150*/  ISETP.GT.AND P0, PT, R2, 0xfe, PT ;  /* 0x000000fe0200780c */ /* 0x000fda0003f04270 */
[----:B------:R-:W-:Y:S05]  /*6160*/  @P0 BRA `(.L_x_161) ;  /* 0x00000000006c0947 */ /* 0x000fea0003800000 */
[----:B------:R-:W-:-:S13]  /*6170*/  ISETP.GE.AND P0, PT, R2, 0x1, PT ;  /* 0x000000010200780c */ /* 0x000fda0003f06270 */
[----:B------:R-:W-:Y:S05]  /*6180*/  @P0 BRA `(.L_x_162) ;  /* 0x0000000000740947 */ /* 0x000fea0003800000 */
[----:B------:R-:W-:Y:S02]  /*6190*/  ISETP.GE.AND P0, PT, R2, -0x18, PT ;  /* 0xffffffe80200780c */ /* 0x000fe40003f06270 */
[----:B------:R-:W-:-:S11]  /*61a0*/  LOP3.LUT R0, R0, 0x80000000, RZ, 0xc0, !PT ;  /* 0x8000000000007812 */ /* 0x000fd600078ec0ff */
[----:B------:R-:W-:Y:S05]  /*61b0*/  @!P0 BRA `(.L_x_162) ;  /* 0x0000000000688947 */ /* 0x000fea0003800000 */
[CCC-:B------:R-:W-:Y:S01]  /*61c0*/  FFMA.RZ R4, R23.reuse, R3.reuse, R18.reuse ;  /* 0x0000000317047223 */ /* 0x1c0fe2000000c012 */
[CCC-:B------:R-:W-:Y:S01]  /*61d0*/  FFMA.RP R16, R23.reuse, R3.reuse, R18.reuse ;  /* 0x0000000317107223 */ /* 0x1c0fe20000008012 */
[----:B------:R-:W-:Y:S01]  /*61e0*/  FFMA.RM R23, R23, R3, R18 ;  /* 0x0000000317177223 */ /* 0x000fe20000004012 */
[C---:B------:R-:W-:Y:S01]  /*61f0*/  VIADD R3, R2.reuse, 0x20 ;  /* 0x0000002002037836 */ /* 0x040fe20000000000 */
[----:B------:R-:W-:Y:S02]  /*6200*/  ISETP.NE.AND P3, PT, R2, RZ, PT ;  /* 0x000000ff0200720c */ /* 0x000fe40003f65270 */
[----:B------:R-:W-:Y:S02]  /*6210*/  LOP3.LUT R4, R4, 0x7fffff, RZ, 0xc0, !PT ;  /* 0x007fffff04047812 */ /* 0x000fe400078ec0ff */
[----:B------:R-:W-:Y:S02]  /*6220*/  ISETP.NE.AND P1, PT, R2, RZ, PT ;  /* 0x000000ff0200720c */ /* 0x000fe40003f25270 */
[----:B------:R-:W-:-:S02]  /*6230*/  LOP3.LUT R4, R4, 0x800000, RZ, 0xfc, !PT ;  /* 0x0080000004047812 */ /* 0x000fc400078efcff */
[----:B------:R-:W-:Y:S02]  /*6240*/  IADD3 R2, PT, PT, -R2, RZ, RZ ;  /* 0x000000ff02027210 */ /* 0x000fe40007ffe1ff */
[----:B------:R-:W-:Y:S02]  /*6250*/  SHF.L.U32 R3, R4, R3, RZ ;  /* 0x0000000304037219 */ /* 0x000fe400000006ff */
[----:B------:R-:W-:Y:S02]  /*6260*/  FSETP.NEU.FTZ.AND P0, PT, R16, R23, PT ;  /* 0x000000171000720b */ /* 0x000fe40003f1d000 */
[----:B------:R-:W-:Y:S02]  /*6270*/  SEL R21, R2, RZ, P3 ;  /* 0x000000ff02157207 */ /* 0x000fe40001800000 */
[----:B------:R-:W-:Y:S02]  /*6280*/  ISETP.NE.AND P1, PT, R3, RZ, P1 ;  /* 0x000000ff0300720c */ /* 0x000fe40000f25270 */
[----:B------:R-:W-:-:S02]  /*6290*/  SHF.R.U32.HI R21, RZ, R21, R4 ;  /* 0x00000015ff157219 */ /* 0x000fc40000011604 */
[----:B------:R-:W-:Y:S02]  /*62a0*/  PLOP3.LUT P0, PT, P0, P1, PT, 0xf8, 0x8f ;  /* 0x00000000008f781c */ /* 0x000fe40000703f70 */
[----:B------:R-:W-:Y:S02]  /*62b0*/  SHF.R.U32.HI R3, RZ, 0x1, R21 ;  /* 0x00000001ff037819 */ /* 0x000fe40000011615 */
[----:B------:R-:W-:-:S04]  /*62c0*/  SEL R2, RZ, 0x1, !P0 ;  /* 0x00000001ff027807 */ /* 0x000fc80004000000 */
[----:B------:R-:W-:-:S04]  /*62d0*/  LOP3.LUT R2, R2, 0x1, R3, 0xf8, !PT ;  /* 0x0000000102027812 */ /* 0x000fc800078ef803 */
[----:B------:R-:W-:-:S05]  /*62e0*/  LOP3.LUT R2, R2, R21, RZ, 0xc0, !PT ;  /* 0x0000001502027212 */ /* 0x000fca00078ec0ff */
[----:B------:R-:W-:-:S05]  /*62f0*/  IMAD.IADD R3, R3, 0x1, R2 ;  /* 0x0000000103037824 */ /* 0x000fca00078e0202 */
[----:B------:R-:W-:Y:S01]  /*6300*/  LOP3.LUT R0, R3, R0, RZ, 0xfc, !PT ;  /* 0x0000000003007212 */ /* 0x000fe200078efcff */
[----:B------:R-:W-:Y:S06]  /*6310*/  BRA `(.L_x_162) ;  /* 0x0000000000107947 */ /* 0x000fec0003800000 */
.L_x_161:
[----:B------:R-:W-:-:S04]  /*6320*/  LOP3.LUT R0, R0, 0x80000000, RZ, 0xc0, !PT ;  /* 0x8000000000007812 */ /* 0x000fc800078ec0ff */
[----:B------:R-:W-:Y:S01]  /*6330*/  LOP3.LUT R0, R0, 0x7f800000, RZ, 0xfc, !PT ;  /* 0x7f80000000007812 */ /* 0x000fe200078efcff */
[----:B------:R-:W-:Y:S06]  /*6340*/  BRA `(.L_x_162) ;  /* 0x0000000000047947 */ /* 0x000fec0003800000 */
.L_x_160:
[----:B------:R-:W-:-:S07]  /*6350*/  LEA R0, R21, R0, 0x17 ;  /* 0x0000000015007211 */ /* 0x000fce00078eb8ff */
.L_x_162:
[----:B------:R-:W-:Y:S05]  /*6360*/  BSYNC.RECONVERGENT B1 ;  /* 0x0000000000017941 */ /* 0x000fea0003800200 */
.L_x_159:
[----:B------:R-:W-:Y:S05]  /*6370*/  BRA `(.L_x_163) ;  /* 0x0000000000207947 */ /* 0x000fea0003800000 */
.L_x_158:
[----:B------:R-:W-:-:S04]  /*6380*/  LOP3.LUT R0, R0, 0x80000000, R18, 0x48, !PT ;  /* 0x8000000000007812 */ /* 0x000fc800078e4812 */
[----:B------:R-:W-:Y:S01]  /*6390*/  LOP3.LUT R0, R0, 0x7f800000, RZ, 0xfc, !PT ;  /* 0x7f80000000007812 */ /* 0x000fe200078efcff */
[----:B------:R-:W-:Y:S06]  /*63a0*/  BRA `(.L_x_163) ;  /* 0x0000000000147947 */ /* 0x000fec0003800000 */
.L_x_157:
[----:B------:R-:W-:Y:S01]  /*63b0*/  LOP3.LUT R0, R0, 0x80000000, R18, 0x48, !PT ;  /* 0x8000000000007812 */ /* 0x000fe200078e4812 */
[----:B------:R-:W-:Y:S06]  /*63c0*/  BRA `(.L_x_163) ;  /* 0x00000000000c7947 */ /* 0x000fec0003800000 */
.L_x_156:
[----:B------:R-:W0:Y:S01]  /*63d0*/  MUFU.RSQ R0, -QNAN ;  /* 0xffc0000000007908 */ /* 0x000e220000001400 */
[----:B------:R-:W-:Y:S05]  /*63e0*/  BRA `(.L_x_163) ;  /* 0x0000000000047947 */ /* 0x000fea0003800000 */
.L_x_155:
[----:B------:R-:W-:-:S07]  /*63f0*/  FADD.FTZ R0, R3, R0 ;  /* 0x0000000003007221 */ /* 0x000fce0000010000 */
.L_x_163:
[----:B------:R-:W-:Y:S05]  /*6400*/  BSYNC.RECONVERGENT B0 ;  /* 0x0000000000007941 */ /* 0x000fea0003800200 */
.L_x_153:
[----:B------:R-:W-:Y:S02]  /*6410*/  HFMA2 R3, -RZ, RZ, 0, 0 ;  /* 0x00000000ff037431 */ /* 0x000fe400000001ff */
[----:B------:R-:W-:-:S04]  /*6420*/  IMAD.MOV.U32 R2, RZ, RZ, R6 ;  /* 0x000000ffff027224 */ /* 0x000fc800078e0006 */
[----:B0-----:R-:W-:Y:S05]  /*6430*/  RET.REL.NODEC R2 `(_Z24compute_bilateral_kernelPKfPfiiiPKiff) ;  /* 0xffffff9802f07950 */ /* 0x001fea0003c3ffff */
.L_x_164:
        /* <DEDUP_REMOVED lines=12> */
.L_x_171:


//--------------------- .nv.shared.reserved.0     --------------------------
	.section	.nv.shared.reserved.0,"aw",@nobits
	.weak		__nv_reservedSMEM_offset_0_alias
	.size		__nv_reservedSMEM_offset_0_alias, 0, 64
	.other		__nv_reservedSMEM_offset_0_alias,@"STO_CUDA_RESERVED_SHARED STV_DEFAULT"
__nv_reservedSMEM_offset_0_alias:
	.zero		0
	.zero		64


//--------------------- .nv.shared._Z10splatCacheILi5ELi4EEviPKfP11MatrixEntry12HashTableGPUIXT_EXT0_EE --------------------------
	.section	.nv.shared._Z10splatCacheILi5ELi4EEviPKfP11MatrixEntry12HashTableGPUIXT_EXT0_EE,"aw",@nobits
	.sectionflags	@""
	.align	4
.nv.shared._Z10splatCacheILi5ELi4EEviPKfP11MatrixEntry12HashTableGPUIXT_EXT0_EE:
	.zero		6144


//--------------------- .nv.constant0._Z5sliceILi5ELi4EEviPfP11MatrixEntry12HashTableGPUIXT_EXT0_EE --------------------------
	.section	.nv.constant0._Z5sliceILi5ELi4EEviPfP11MatrixEntry12HashTableGPUIXT_EXT0_EE,"a",@progbits
	.sectionflags	@""
	.align	4
.nv.constant0._Z5sliceILi5ELi4EEviPfP11MatrixEntry12HashTableGPUIXT_EXT0_EE:
	.zero		960


//--------------------- .nv.constant0._Z4blurILi5ELi4EEviPfP11MatrixEntryi12HashTableGPUIXT_EXT0_EE --------------------------
	.section	.nv.constant0._Z4blurILi5ELi4EEviPfP11MatrixEntryi12HashTableGPUIXT_EXT0_EE,"a",@progbits
	.sectionflags	@""
	.align	4
.nv.constant0._Z4blurILi5ELi4EEviPfP11MatrixEntryi12HashTableGPUIXT_EXT0_EE:
	.zero		968


//--------------------- .nv.constant0._Z10splatCacheILi5ELi4EEviPKfP11MatrixEntry12HashTableGPUIXT_EXT0_EE --------------------------
	.section	.nv.constant0._Z10splatCacheILi5ELi4EEviPKfP11MatrixEntry12HashTableGPUIXT_EXT0_EE,"a",@progbits
	.sectionflags	@""
	.align	4
.nv.constant0._Z10splatCacheILi5ELi4EEviPKfP11MatrixEntry12HashTableGPUIXT_EXT0_EE:
	.zero		960


//--------------------- .nv.constant0._Z14cleanHashTableILi5ELi4EEvi12HashTableGPUIXT_EXT0_EE --------------------------
	.section	.nv.constant0._Z14cleanHashTableILi5ELi4EEvi12HashTableGPUIXT_EXT0_EE,"a",@progbits
	.sectionflags	@""
	.align	4
.nv.constant0._Z14cleanHashTableILi5ELi4EEvi12HashTableGPUIXT_EXT0_EE:
	.zero		944


//--------------------- .nv.constant0._Z13createLatticeILi5ELi4EEviPKfS1_PKiP11MatrixEntry12HashTableGPUIXT_EXT0_EE --------------------------
	.section	.nv.constant0._Z13createLatticeILi5ELi4EEviPKfS1_PKiP11MatrixEntry12HashTableGPUIXT_EXT0_EE,"a",@progbits
	.sectionflags	@""
	.align	4
.nv.constant0._Z13createLatticeILi5ELi4EEviPKfS1_PKiP11MatrixEntry12HashTableGPUIXT_EXT0_EE:
	.zero		976


//--------------------- .nv.constant0._Z24compute_bilateral_kernelPKfPfiiiPKiff --------------------------
	.section	.nv.constant0._Z24compute_bilateral_kernelPKfPfiiiPKiff,"a",@progbits
	.sectionflags	@""
	.align	4
.nv.constant0._Z24compute_bilateral_kernelPKfPfiiiPKiff:
	.zero		944


//--------------------- SYMBOLS --------------------------

	.type		.nv.reservedSmem.offset0,@object
	.size		.nv.reservedSmem.offset0,0x4
	.type		.nv.reservedSmem.cap,@object
	.size		.nv.reservedSmem.cap,0x4
